//
// Generated by NVIDIA NVVM Compiler
//
// Compiler Build ID: CL-36424714
// Cuda compilation tools, release 13.0, V13.0.88
// Based on NVVM 20.0.0
//

.version 9.0
.target sm_100
.address_size 64

	// .globl	_Z7kernel1iiPf
// _ZZ7kernel2iiPfE3shA has been demoted
// _ZZ7kernel3iiPfiE3shA has been demoted

.visible .entry _Z7kernel1iiPf(
	.param .u32 _Z7kernel1iiPf_param_0,
	.param .u32 _Z7kernel1iiPf_param_1,
	.param .u64 .ptr .align 1 _Z7kernel1iiPf_param_2
)
{
	.reg .pred 	%p<2>;
	.reg .b32 	%r<15>;
	.reg .b32 	%f<5>;
	.reg .b64 	%rd<9>;

	ld.param.u32 	%r1, [_Z7kernel1iiPf_param_0];
	ld.param.u32 	%r2, [_Z7kernel1iiPf_param_1];
	ld.param.u64 	%rd2, [_Z7kernel1iiPf_param_2];
	cvta.to.global.u64 	%rd3, %rd2;
	mov.u32 	%r3, %ctaid.x;
	mov.u32 	%r4, %ntid.x;
	mov.u32 	%r5, %tid.x;
	mad.lo.s32 	%r6, %r3, %r4, %r5;
	mov.u32 	%r7, %ctaid.y;
	mov.u32 	%r8, %ntid.y;
	mov.u32 	%r9, %tid.y;
	mad.lo.s32 	%r10, %r7, %r8, %r9;
	mul.lo.s32 	%r11, %r2, %r6;
	add.s32 	%r12, %r11, %r10;
	mul.wide.s32 	%rd4, %r12, 4;
	add.s64 	%rd1, %rd3, %rd4;
	ld.global.f32 	%f2, [%rd1];
	add.s32 	%r13, %r11, %r1;
	mul.wide.s32 	%rd5, %r13, 4;
	add.s64 	%rd6, %rd3, %rd5;
	ld.global.f32 	%f3, [%rd6];
	mad.lo.s32 	%r14, %r2, %r1, %r10;
	mul.wide.s32 	%rd7, %r14, 4;
	add.s64 	%rd8, %rd3, %rd7;
	ld.global.f32 	%f4, [%rd8];
	add.f32 	%f1, %f3, %f4;
	setp.leu.f32 	%p1, %f2, %f1;
	@%p1 bra 	$L__BB0_2;
	st.global.f32 	[%rd1], %f1;
$L__BB0_2:
	ret;

}
	// .globl	_Z7kernel2iiPf
.visible .entry _Z7kernel2iiPf(
	.param .u32 _Z7kernel2iiPf_param_0,
	.param .u32 _Z7kernel2iiPf_param_1,
	.param .u64 .ptr .align 1 _Z7kernel2iiPf_param_2
)
{
	.reg .pred 	%p<2>;
	.reg .b32 	%r<18>;
	.reg .b32 	%f<5>;
	.reg .b64 	%rd<9>;
	// demoted variable
	.shared .align 4 .b8 _ZZ7kernel2iiPfE3shA[4];
	ld.param.u32 	%r1, [_Z7kernel2iiPf_param_0];
	ld.param.u32 	%r2, [_Z7kernel2iiPf_param_1];
	ld.param.u64 	%rd2, [_Z7kernel2iiPf_param_2];
	cvta.to.global.u64 	%rd3, %rd2;
	mov.u32 	%r3, %ctaid.x;
	mov.u32 	%r4, %ntid.x;
	mov.u32 	%r5, %tid.x;
	mad.lo.s32 	%r6, %r3, %r4, %r5;
	mov.u32 	%r7, %ctaid.y;
	mov.u32 	%r8, %ntid.y;
	mov.u32 	%r9, %tid.y;
	mad.lo.s32 	%r10, %r7, %r8, %r9;
	mul.lo.s32 	%r11, %r2, %r6;
	add.s32 	%r12, %r11, %r1;
	mul.wide.s32 	%rd4, %r12, 4;
	add.s64 	%rd5, %rd3, %rd4;
	ld.global.f32 	%f2, [%rd5];
	shl.b32 	%r13, %r5, 2;
	mov.u32 	%r14, _ZZ7kernel2iiPfE3shA;
	add.s32 	%r15, %r14, %r13;
	st.shared.f32 	[%r15], %f2;
	add.s32 	%r16, %r11, %r10;
	mul.wide.s32 	%rd6, %r16, 4;
	add.s64 	%rd1, %rd3, %rd6;
	ld.global.f32 	%f3, [%rd1];
	mad.lo.s32 	%r17, %r2, %r1, %r10;
	mul.wide.s32 	%rd7, %r17, 4;
	add.s64 	%rd8, %rd3, %rd7;
	ld.global.f32 	%f4, [%rd8];
	add.f32 	%f1, %f2, %f4;
	setp.leu.f32 	%p1, %f3, %f1;
	@%p1 bra 	$L__BB1_2;
	st.global.f32 	[%rd1], %f1;
$L__BB1_2:
	ret;

}
	// .globl	_Z7kernel3iiPfi
.visible .entry _Z7kernel3iiPfi(
	.param .u32 _Z7kernel3iiPfi_param_0,
	.param .u32 _Z7kernel3iiPfi_param_1,
	.param .u64 .ptr .align 1 _Z7kernel3iiPfi_param_2,
	.param .u32 _Z7kernel3iiPfi_param_3
)
{
	.reg .pred 	%p<20>;
	.reg .b32 	%r<91>;
	.reg .b32 	%f<28>;
	.reg .b64 	%rd<25>;
	// demoted variable
	.shared .align 4 .b8 _ZZ7kernel3iiPfiE3shA[16];
	ld.param.u32 	%r42, [_Z7kernel3iiPfi_param_0];
	ld.param.u32 	%r43, [_Z7kernel3iiPfi_param_1];
	ld.param.u64 	%rd8, [_Z7kernel3iiPfi_param_2];
	ld.param.u32 	%r44, [_Z7kernel3iiPfi_param_3];
	cvta.to.global.u64 	%rd1, %rd8;
	mov.u32 	%r45, %ctaid.x;
	mov.u32 	%r46, %ntid.x;
	mov.u32 	%r1, %tid.x;
	mad.lo.s32 	%r47, %r45, %r46, %r1;
	mul.lo.s32 	%r2, %r44, %r47;
	add.s32 	%r3, %r2, %r44;
	setp.lt.s32 	%p1, %r44, 1;
	@%p1 bra 	$L__BB2_7;
	mul.lo.s32 	%r4, %r44, %r1;
	add.s32 	%r5, %r2, 1;
	max.s32 	%r49, %r3, %r5;
	sub.s32 	%r6, %r49, %r2;
	and.b32  	%r7, %r6, 3;
	sub.s32 	%r50, %r2, %r49;
	setp.gt.u32 	%p2, %r50, -4;
	mov.b32 	%r84, 0;
	mov.u32 	%r81, %r2;
	@%p2 bra 	$L__BB2_4;
	and.b32  	%r84, %r6, -4;
	mov.b32 	%r80, 0;
	mul.wide.s32 	%rd11, %r43, 4;
	mov.u32 	%r81, %r2;
$L__BB2_3:
	mad.lo.s32 	%r52, %r81, %r43, %r42;
	mul.wide.s32 	%rd9, %r52, 4;
	add.s64 	%rd10, %rd1, %rd9;
	ld.global.f32 	%f9, [%rd10];
	add.s32 	%r53, %r80, %r4;
	shl.b32 	%r54, %r53, 2;
	mov.u32 	%r55, _ZZ7kernel3iiPfiE3shA;
	add.s32 	%r56, %r55, %r54;
	st.shared.f32 	[%r56], %f9;
	add.s32 	%r57, %r5, %r80;
	add.s64 	%rd12, %rd10, %rd11;
	ld.global.f32 	%f10, [%rd12];
	st.shared.f32 	[%r56+4], %f10;
	add.s64 	%rd13, %rd12, %rd11;
	ld.global.f32 	%f11, [%rd13];
	st.shared.f32 	[%r56+8], %f11;
	add.s64 	%rd14, %rd13, %rd11;
	ld.global.f32 	%f12, [%rd14];
	st.shared.f32 	[%r56+12], %f12;
	add.s32 	%r80, %r80, 4;
	add.s32 	%r81, %r57, 3;
	setp.ne.s32 	%p3, %r80, %r84;
	@%p3 bra 	$L__BB2_3;
$L__BB2_4:
	setp.eq.s32 	%p4, %r7, 0;
	@%p4 bra 	$L__BB2_7;
	mov.b32 	%r85, 0;
	mov.u32 	%r62, _ZZ7kernel3iiPfiE3shA;
$L__BB2_6:
	.pragma "nounroll";
	mad.lo.s32 	%r59, %r81, %r43, %r42;
	mul.wide.s32 	%rd15, %r59, 4;
	add.s64 	%rd16, %rd1, %rd15;
	ld.global.f32 	%f13, [%rd16];
	add.s32 	%r60, %r84, %r4;
	shl.b32 	%r61, %r60, 2;
	add.s32 	%r63, %r62, %r61;
	st.shared.f32 	[%r63], %f13;
	add.s32 	%r84, %r84, 1;
	add.s32 	%r81, %r81, 1;
	add.s32 	%r85, %r85, 1;
	setp.ne.s32 	%p5, %r85, %r7;
	@%p5 bra 	$L__BB2_6;
$L__BB2_7:
	setp.lt.s32 	%p6, %r44, 1;
	bar.sync 	0;
	@%p6 bra 	$L__BB2_30;
	mov.u32 	%r65, %tid.y;
	mov.u32 	%r66, %ntid.y;
	mov.u32 	%r67, %ctaid.y;
	mad.lo.s32 	%r68, %r67, %r66, %r65;
	mul.lo.s32 	%r21, %r44, %r68;
	add.s32 	%r22, %r21, %r44;
	mul.lo.s32 	%r23, %r44, %r1;
	mul.lo.s32 	%r24, %r43, %r42;
	add.s32 	%r25, %r21, 1;
	max.s32 	%r69, %r22, %r25;
	sub.s32 	%r70, %r69, %r21;
	and.b32  	%r26, %r70, 3;
	add.s32 	%r71, %r21, %r24;
	mul.wide.s32 	%rd17, %r71, 4;
	add.s64 	%rd2, %rd1, %rd17;
	cvt.s64.s32 	%rd18, %r24;
	cvt.s64.s32 	%rd19, %r21;
	add.s64 	%rd20, %rd19, %rd18;
	shl.b64 	%rd21, %rd20, 2;
	add.s64 	%rd3, %rd1, %rd21;
	add.s32 	%r27, %r21, 3;
	sub.s32 	%r28, %r21, %r69;
	add.s64 	%rd4, %rd1, 8;
	mov.b32 	%r86, 0;
$L__BB2_9:
	setp.eq.s32 	%p7, %r26, 0;
	add.s32 	%r72, %r86, %r2;
	mul.lo.s32 	%r30, %r72, %r43;
	add.s32 	%r73, %r86, %r23;
	shl.b32 	%r74, %r73, 2;
	mov.u32 	%r75, _ZZ7kernel3iiPfiE3shA;
	add.s32 	%r76, %r75, %r74;
	ld.shared.f32 	%f1, [%r76];
	mov.u32 	%r87, %r21;
	@%p7 bra 	$L__BB2_18;
	add.s32 	%r77, %r21, %r30;
	mul.wide.s32 	%rd22, %r77, 4;
	add.s64 	%rd5, %rd1, %rd22;
	ld.global.f32 	%f14, [%rd5];
	ld.global.f32 	%f15, [%rd2];
	add.f32 	%f2, %f1, %f15;
	setp.leu.f32 	%p8, %f14, %f2;
	@%p8 bra 	$L__BB2_12;
	st.global.f32 	[%rd5], %f2;
$L__BB2_12:
	setp.eq.s32 	%p9, %r26, 1;
	mov.u32 	%r87, %r25;
	@%p9 bra 	$L__BB2_18;
	ld.global.f32 	%f16, [%rd5+4];
	ld.global.f32 	%f17, [%rd2+4];
	add.f32 	%f3, %f1, %f17;
	setp.leu.f32 	%p10, %f16, %f3;
	@%p10 bra 	$L__BB2_15;
	st.global.f32 	[%rd5+4], %f3;
$L__BB2_15:
	add.s32 	%r87, %r21, 2;
	setp.eq.s32 	%p11, %r26, 2;
	@%p11 bra 	$L__BB2_18;
	ld.global.f32 	%f18, [%rd5+8];
	ld.global.f32 	%f19, [%rd3+8];
	add.f32 	%f4, %f1, %f19;
	setp.leu.f32 	%p12, %f18, %f4;
	mov.u32 	%r87, %r27;
	@%p12 bra 	$L__BB2_18;
	st.global.f32 	[%rd5+8], %f4;
	mov.u32 	%r87, %r27;
$L__BB2_18:
	setp.gt.u32 	%p13, %r28, -4;
	@%p13 bra 	$L__BB2_29;
	add.s32 	%r89, %r87, %r30;
	add.s32 	%r88, %r24, %r87;
$L__BB2_20:
	mul.wide.s32 	%rd23, %r89, 4;
	add.s64 	%rd6, %rd4, %rd23;
	mul.wide.s32 	%rd24, %r88, 4;
	add.s64 	%rd7, %rd4, %rd24;
	ld.global.f32 	%f20, [%rd6+-8];
	ld.global.f32 	%f21, [%rd7+-8];
	add.f32 	%f5, %f1, %f21;
	setp.leu.f32 	%p14, %f20, %f5;
	@%p14 bra 	$L__BB2_22;
	st.global.f32 	[%rd6+-8], %f5;
$L__BB2_22:
	ld.global.f32 	%f22, [%rd6+-4];
	ld.global.f32 	%f23, [%rd7+-4];
	add.f32 	%f6, %f1, %f23;
	setp.leu.f32 	%p15, %f22, %f6;
	@%p15 bra 	$L__BB2_24;
	st.global.f32 	[%rd6+-4], %f6;
$L__BB2_24:
	ld.global.f32 	%f24, [%rd6];
	ld.global.f32 	%f25, [%rd7];
	add.f32 	%f7, %f1, %f25;
	setp.leu.f32 	%p16, %f24, %f7;
	@%p16 bra 	$L__BB2_26;
	st.global.f32 	[%rd6], %f7;
$L__BB2_26:
	ld.global.f32 	%f26, [%rd6+4];
	ld.global.f32 	%f27, [%rd7+4];
	add.f32 	%f8, %f1, %f27;
	setp.leu.f32 	%p17, %f26, %f8;
	@%p17 bra 	$L__BB2_28;
	st.global.f32 	[%rd6+4], %f8;
$L__BB2_28:
	add.s32 	%r87, %r87, 4;
	add.s32 	%r89, %r89, 4;
	add.s32 	%r88, %r88, 4;
	setp.lt.s32 	%p18, %r87, %r22;
	@%p18 bra 	$L__BB2_20;
$L__BB2_29:
	add.s32 	%r86, %r86, 1;
	add.s32 	%r78, %r86, %r2;
	setp.lt.s32 	%p19, %r78, %r3;
	@%p19 bra 	$L__BB2_9;
$L__BB2_30:
	ret;

}


// ===== COMPILED SASS (sm_100) =====

	.target	sm_100

	.elftype	@"ET_EXEC"


//--------------------- .note.nv.tkinfo           --------------------------
	.section	.note.nv.tkinfo,"",@"SHT_NOTE"
	.sectionflags	@"SHF_NOTE_NV_TKINFO"
	.tkinfo
        /*0018*/ 	.word	0x00000002
        /*0030*/ 	.string	""
        /*0030*/ 	.string	"ptxas"
        /*0030*/ 	.string	"Cuda compilation tools, release 13.0, V13.0.88"
        /*0030*/ 	.string	"Build cuda_13.0.r13.0/compiler.36424714_0"
        /*0030*/ 	.string	"-arch sm_100 -m 64 "



//--------------------- .note.nv.cuinfo           --------------------------
	.section	.note.nv.cuinfo,"",@"SHT_NOTE"
	.sectionflags	@"SHF_NOTE_NV_CUINFO"
        /*0018*/ 	.short	0x0002
        /*001a*/ 	.short	0x0064
        /*001c*/ 	.short	0x0082
	.zero		2


//--------------------- .nv.info                  --------------------------
	.section	.nv.info,"",@"SHT_CUDA_INFO"
	.align	4


	//----- nvinfo : EIATTR_REGCOUNT
	.align		4
        /*0000*/ 	.byte	0x04, 0x2f
        /*0002*/ 	.short	(.L_1 - .L_0)
	.align		4
.L_0:
        /*0004*/ 	.word	index@(_Z7kernel1iiPf)
        /*0008*/ 	.word	0x0000000c


	//----- nvinfo : EIATTR_FRAME_SIZE
	.align		4
.L_1:
        /*000c*/ 	.byte	0x04, 0x11
        /*000e*/ 	.short	(.L_3 - .L_2)
	.align		4
.L_2:
        /*0010*/ 	.word	index@(_Z7kernel1iiPf)
        /*0014*/ 	.word	0x00000000


	//----- nvinfo : EIATTR_REGCOUNT
	.align		4
.L_3:
        /*0018*/ 	.byte	0x04, 0x2f
        /*001a*/ 	.short	(.L_5 - .L_4)
	.align		4
.L_4:
        /*001c*/ 	.word	index@(_Z7kernel2iiPf)
        /*0020*/ 	.word	0x00000010


	//----- nvinfo : EIATTR_FRAME_SIZE
	.align		4
.L_5:
        /*0024*/ 	.byte	0x04, 0x11
        /*0026*/ 	.short	(.L_7 - .L_6)
	.align		4
.L_6:
        /*0028*/ 	.word	index@(_Z7kernel2iiPf)
        /*002c*/ 	.word	0x00000000


	//----- nvinfo : EIATTR_REGCOUNT
	.align		4
.L_7:
        /*0030*/ 	.byte	0x04, 0x2f
        /*0032*/ 	.short	(.L_9 - .L_8)
	.align		4
.L_8:
        /*0034*/ 	.word	index@(_Z7kernel3iiPfi)
        /*0038*/ 	.word	0x00000020


	//----- nvinfo : EIATTR_FRAME_SIZE
	.align		4
.L_9:
        /*003c*/ 	.byte	0x04, 0x11
        /*003e*/ 	.short	(.L_11 - .L_10)
	.align		4
.L_10:
        /*0040*/ 	.word	index@(_Z7kernel3iiPfi)
        /*0044*/ 	.word	0x00000000


	//----- nvinfo : EIATTR_MIN_STACK_SIZE
	.align		4
.L_11:
        /*0048*/ 	.byte	0x04, 0x12
        /*004a*/ 	.short	(.L_13 - .L_12)
	.align		4
.L_12:
        /*004c*/ 	.word	index@(_Z7kernel3iiPfi)
        /*0050*/ 	.word	0x00000000


	//----- nvinfo : EIATTR_MIN_STACK_SIZE
	.align		4
.L_13:
        /*0054*/ 	.byte	0x04, 0x12
        /*0056*/ 	.short	(.L_15 - .L_14)
	.align		4
.L_14:
        /*0058*/ 	.word	index@(_Z7kernel2iiPf)
        /*005c*/ 	.word	0x00000000


	//----- nvinfo : EIATTR_MIN_STACK_SIZE
	.align		4
.L_15:
        /*0060*/ 	.byte	0x04, 0x12
        /*0062*/ 	.short	(.L_17 - .L_16)
	.align		4
.L_16:
        /*0064*/ 	.word	index@(_Z7kernel1iiPf)
        /*0068*/ 	.word	0x00000000
.L_17:


//--------------------- .nv.compat                --------------------------
	.section	.nv.compat,"",@"SHT_CUDA_COMPAT_INFO"
	.align	4
        /*0000*/ 	.byte	0x02, 0x09, 0x00, 0x00, 0x02, 0x02, 0x01, 0x00, 0x02, 0x05, 0x05, 0x00, 0x03, 0x07, 0x01, 0x01
        /*0010*/ 	.byte	0x02, 0x03, 0x00, 0x00, 0x02, 0x06, 0x01, 0x00, 0x04, 0x0b, 0x08, 0x00, 0x09, 0x00, 0x00, 0x00
        /*0020*/ 	.byte	0x00, 0x00, 0x00, 0x00


//--------------------- .nv.info._Z7kernel3iiPfi  --------------------------
	.section	.nv.info._Z7kernel3iiPfi,"",@"SHT_CUDA_INFO"
	.sectionflags	@""
	.align	4


	//----- nvinfo : EIATTR_CUDA_API_VERSION
	.align		4
        /*0000*/ 	.byte	0x04, 0x37
        /*0002*/ 	.short	(.L_19 - .L_18)
.L_18:
        /*0004*/ 	.word	0x00000082


	//----- nvinfo : EIATTR_KPARAM_INFO
	.align		4
.L_19:
        /*0008*/ 	.byte	0x04, 0x17
        /*000a*/ 	.short	(.L_21 - .L_20)
.L_20:
        /*000c*/ 	.word	0x00000000
        /*0010*/ 	.short	0x0003
        /*0012*/ 	.short	0x0010
        /*0014*/ 	.byte	0x00, 0xf0, 0x11, 0x00


	//----- nvinfo : EIATTR_KPARAM_INFO
	.align		4
.L_21:
        /*0018*/ 	.byte	0x04, 0x17
        /*001a*/ 	.short	(.L_23 - .L_22)
.L_22:
        /*001c*/ 	.word	0x00000000
        /*0020*/ 	.short	0x0002
        /*0022*/ 	.short	0x0008
        /*0024*/ 	.byte	0x00, 0xf5, 0x21, 0x00


	//----- nvinfo : EIATTR_KPARAM_INFO
	.align		4
.L_23:
        /*0028*/ 	.byte	0x04, 0x17
        /*002a*/ 	.short	(.L_25 - .L_24)
.L_24:
        /*002c*/ 	.word	0x00000000
        /*0030*/ 	.short	0x0001
        /*0032*/ 	.short	0x0004
        /*0034*/ 	.byte	0x00, 0xf0, 0x11, 0x00


	//----- nvinfo : EIATTR_KPARAM_INFO
	.align		4
.L_25:
        /*0038*/ 	.byte	0x04, 0x17
        /*003a*/ 	.short	(.L_27 - .L_26)
.L_26:
        /*003c*/ 	.word	0x00000000
        /*0040*/ 	.short	0x0000
        /*0042*/ 	.short	0x0000
        /*0044*/ 	.byte	0x00, 0xf0, 0x11, 0x00


	//----- nvinfo : EIATTR_SPARSE_MMA_MASK
	.align		4
.L_27:
        /*0048*/ 	.byte	0x03, 0x50
        /*004a*/ 	.short	0x0000


	//----- nvinfo : EIATTR_MAXREG_COUNT
	.align		4
        /*004c*/ 	.byte	0x03, 0x1b
        /*004e*/ 	.short	0x00ff


	//----- nvinfo : EIATTR_NUM_BARRIERS
	.align		4
        /*0050*/ 	.byte	0x02, 0x4c
        /*0052*/ 	.byte	0x01
	.zero		1


	//----- nvinfo : EIATTR_MERCURY_ISA_VERSION
	.align		4
        /*0054*/ 	.byte	0x03, 0x5f
        /*0056*/ 	.short	0x0101


	//----- nvinfo : EIATTR_VRC_CTA_INIT_COUNT
	.align		4
        /*0058*/ 	.byte	0x02, 0x4a
	.zero		1
	.zero		1


	//----- nvinfo : EIATTR_EXIT_INSTR_OFFSETS
	.align		4
        /*005c*/ 	.byte	0x04, 0x1c
        /*005e*/ 	.short	(.L_29 - .L_28)


	//   ....[0]....
.L_28:
        /*0060*/ 	.word	0x00000d20


	//   ....[1]....
        /*0064*/ 	.word	0x000013b0


	//----- nvinfo : EIATTR_CRS_STACK_SIZE
	.align		4
.L_29:
        /*0068*/ 	.byte	0x04, 0x1e
        /*006a*/ 	.short	(.L_31 - .L_30)
.L_30:
        /*006c*/ 	.word	0x00000000


	//----- nvinfo : EIATTR_CBANK_PARAM_SIZE
	.align		4
.L_31:
        /*0070*/ 	.byte	0x03, 0x19
        /*0072*/ 	.short	0x0014


	//----- nvinfo : EIATTR_PARAM_CBANK
	.align		4
        /*0074*/ 	.byte	0x04, 0x0a
        /*0076*/ 	.short	(.L_33 - .L_32)
	.align		4
.L_32:
        /*0078*/ 	.word	index@(.nv.constant0._Z7kernel3iiPfi)
        /*007c*/ 	.short	0x0380
        /*007e*/ 	.short	0x0014


	//----- nvinfo : EIATTR_SW_WAR
	.align		4
.L_33:
        /*0080*/ 	.byte	0x04, 0x36
        /*0082*/ 	.short	(.L_35 - .L_34)
.L_34:
        /*0084*/ 	.word	0x00000008
.L_35:


//--------------------- .nv.info._Z7kernel2iiPf   --------------------------
	.section	.nv.info._Z7kernel2iiPf,"",@"SHT_CUDA_INFO"
	.sectionflags	@""
	.align	4


	//----- nvinfo : EIATTR_CUDA_API_VERSION
	.align		4
        /*0000*/ 	.byte	0x04, 0x37
        /*0002*/ 	.short	(.L_37 - .L_36)
.L_36:
        /*0004*/ 	.word	0x00000082


	//----- nvinfo : EIATTR_KPARAM_INFO
	.align		4
.L_37:
        /*0008*/ 	.byte	0x04, 0x17
        /*000a*/ 	.short	(.L_39 - .L_38)
.L_38:
        /*000c*/ 	.word	0x00000000
        /*0010*/ 	.short	0x0002
        /*0012*/ 	.short	0x0008
        /*0014*/ 	.byte	0x00, 0xf5, 0x21, 0x00


	//----- nvinfo : EIATTR_KPARAM_INFO
	.align		4
.L_39:
        /*0018*/ 	.byte	0x04, 0x17
        /*001a*/ 	.short	(.L_41 - .L_40)
.L_40:
        /*001c*/ 	.word	0x00000000
        /*0020*/ 	.short	0x0001
        /*0022*/ 	.short	0x0004
        /*0024*/ 	.byte	0x00, 0xf0, 0x11, 0x00


	//----- nvinfo : EIATTR_KPARAM_INFO
	.align		4
.L_41:
        /*0028*/ 	.byte	0x04, 0x17
        /*002a*/ 	.short	(.L_43 - .L_42)
.L_42:
        /*002c*/ 	.word	0x00000000
        /*0030*/ 	.short	0x0000
        /*0032*/ 	.short	0x0000
        /*0034*/ 	.byte	0x00, 0xf0, 0x11, 0x00


	//----- nvinfo : EIATTR_SPARSE_MMA_MASK
	.align		4
.L_43:
        /*0038*/ 	.byte	0x03, 0x50
        /*003a*/ 	.short	0x0000


	//----- nvinfo : EIATTR_MAXREG_COUNT
	.align		4
        /*003c*/ 	.byte	0x03, 0x1b
        /*003e*/ 	.short	0x00ff


	//----- nvinfo : EIATTR_MERCURY_ISA_VERSION
	.align		4
        /*0040*/ 	.byte	0x03, 0x5f
        /*0042*/ 	.short	0x0101


	//----- nvinfo : EIATTR_VRC_CTA_INIT_COUNT
	.align		4
        /*0044*/ 	.byte	0x02, 0x4a
	.zero		1
	.zero		1


	//----- nvinfo : EIATTR_EXIT_INSTR_OFFSETS
	.align		4
        /*0048*/ 	.byte	0x04, 0x1c
        /*004a*/ 	.short	(.L_45 - .L_44)


	//   ....[0]....
.L_44:
        /*004c*/ 	.word	0x000001c0


	//   ....[1]....
        /*0050*/ 	.word	0x000001e0


	//----- nvinfo : EIATTR_CBANK_PARAM_SIZE
	.align		4
.L_45:
        /*0054*/ 	.byte	0x03, 0x19
        /*0056*/ 	.short	0x0010


	//----- nvinfo : EIATTR_PARAM_CBANK
	.align		4
        /*0058*/ 	.byte	0x04, 0x0a
        /*005a*/ 	.short	(.L_47 - .L_46)
	.align		4
.L_46:
        /*005c*/ 	.word	index@(.nv.constant0._Z7kernel2iiPf)
        /*0060*/ 	.short	0x0380
        /*0062*/ 	.short	0x0010


	//----- nvinfo : EIATTR_SW_WAR
	.align		4
.L_47:
        /*0064*/ 	.byte	0x04, 0x36
        /*0066*/ 	.short	(.L_49 - .L_48)
.L_48:
        /*0068*/ 	.word	0x00000008
.L_49:


//--------------------- .nv.info._Z7kernel1iiPf   --------------------------
	.section	.nv.info._Z7kernel1iiPf,"",@"SHT_CUDA_INFO"
	.sectionflags	@""
	.align	4


	//----- nvinfo : EIATTR_CUDA_API_VERSION
	.align		4
        /*0000*/ 	.byte	0x04, 0x37
        /*0002*/ 	.short	(.L_51 - .L_50)
.L_50:
        /*0004*/ 	.word	0x00000082


	//----- nvinfo : EIATTR_KPARAM_INFO
	.align		4
.L_51:
        /*0008*/ 	.byte	0x04, 0x17
        /*000a*/ 	.short	(.L_53 - .L_52)
.L_52:
        /*000c*/ 	.word	0x00000000
        /*0010*/ 	.short	0x0002
        /*0012*/ 	.short	0x0008
        /*0014*/ 	.byte	0x00, 0xf5, 0x21, 0x00


	//----- nvinfo : EIATTR_KPARAM_INFO
	.align		4
.L_53:
        /*0018*/ 	.byte	0x04, 0x17
        /*001a*/ 	.short	(.L_55 - .L_54)
.L_54:
        /*001c*/ 	.word	0x00000000
        /*0020*/ 	.short	0x0001
        /*0022*/ 	.short	0x0004
        /*0024*/ 	.byte	0x00, 0xf0, 0x11, 0x00


	//----- nvinfo : EIATTR_KPARAM_INFO
	.align		4
.L_55:
        /*0028*/ 	.byte	0x04, 0x17
        /*002a*/ 	.short	(.L_57 - .L_56)
.L_56:
        /*002c*/ 	.word	0x00000000
        /*0030*/ 	.short	0x0000
        /*0032*/ 	.short	0x0000
        /*0034*/ 	.byte	0x00, 0xf0, 0x11, 0x00


	//----- nvinfo : EIATTR_SPARSE_MMA_MASK
	.align		4
.L_57:
        /*0038*/ 	.byte	0x03, 0x50
        /*003a*/ 	.short	0x0000


	//----- nvinfo : EIATTR_MAXREG_COUNT
	.align		4
        /*003c*/ 	.byte	0x03, 0x1b
        /*003e*/ 	.short	0x00ff


	//----- nvinfo : EIATTR_MERCURY_ISA_VERSION
	.align		4
        /*0040*/ 	.byte	0x03, 0x5f
        /*0042*/ 	.short	0x0101


	//----- nvinfo : EIATTR_VRC_CTA_INIT_COUNT
	.align		4
        /*0044*/ 	.byte	0x02, 0x4a
	.zero		1
	.zero		1


	//----- nvinfo : EIATTR_EXIT_INSTR_OFFSETS
	.align		4
        /*0048*/ 	.byte	0x04, 0x1c
        /*004a*/ 	.short	(.L_59 - .L_58)


	//   ....[0]....
.L_58:
        /*004c*/ 	.word	0x00000170


	//   ....[1]....
        /*0050*/ 	.word	0x00000190


	//----- nvinfo : EIATTR_CBANK_PARAM_SIZE
	.align		4
.L_59:
        /*0054*/ 	.byte	0x03, 0x19
        /*0056*/ 	.short	0x0010


	//----- nvinfo : EIATTR_PARAM_CBANK
	.align		4
        /*0058*/ 	.byte	0x04, 0x0a
        /*005a*/ 	.short	(.L_61 - .L_60)
	.align		4
.L_60:
        /*005c*/ 	.word	index@(.nv.constant0._Z7kernel1iiPf)
        /*0060*/ 	.short	0x0380
        /*0062*/ 	.short	0x0010


	//----- nvinfo : EIATTR_SW_WAR
	.align		4
.L_61:
        /*0064*/ 	.byte	0x04, 0x36
        /*0066*/ 	.short	(.L_63 - .L_62)
.L_62:
        /*0068*/ 	.word	0x00000008
.L_63:


//--------------------- .nv.callgraph             --------------------------
	.section	.nv.callgraph,"",@"SHT_CUDA_CALLGRAPH"
	.align	4
	.sectionentsize	8
	.align		4
        /*0000*/ 	.word	0x00000000
	.align		4
        /*0004*/ 	.word	0xffffffff
	.align		4
        /*0008*/ 	.word	0x00000000
	.align		4
        /*000c*/ 	.word	0xfffffffe
	.align		4
        /*0010*/ 	.word	0x00000000
	.align		4
        /*0014*/ 	.word	0xfffffffd
	.align		4
        /*0018*/ 	.word	0x00000000
	.align		4
        /*001c*/ 	.word	0xfffffffc


//--------------------- .text._Z7kernel3iiPfi     --------------------------
	.section	.text._Z7kernel3iiPfi,"ax",@progbits
	.align	128
        .global         _Z7kernel3iiPfi
        .type           _Z7kernel3iiPfi,@function
        .size           _Z7kernel3iiPfi,(.L_x_22 - _Z7kernel3iiPfi)
        .other          _Z7kernel3iiPfi,@"STO_CUDA_ENTRY STV_DEFAULT"
_Z7kernel3iiPfi:
.text._Z7kernel3iiPfi:
[----:B------:R-:W-:Y:S01]  /*0000*/  LDC R1, c[0x0][0x37c] ;  /* 0x0000df00ff017b82 */ /* 0x000fe20000000800 */
[----:B------:R-:W0:Y:S07]  /*0010*/  S2R R0, SR_TID.X ;  /* 0x0000000000007919 */ /* 0x000e2e0000002100 */
[----:B------:R-:W1:Y:S01]  /*0020*/  LDC R3, c[0x0][0x390] ;  /* 0x0000e400ff037b82 */ /* 0x000e620000000800 */
[----:B------:R-:W2:Y:S07]  /*0030*/  LDCU.64 UR6, c[0x0][0x358] ;  /* 0x00006b00ff0677ac */ /* 0x000eae0008000a00 */
[----:B------:R-:W0:Y:S08]  /*0040*/  S2UR UR4, SR_CTAID.X ;  /* 0x00000000000479c3 */ /* 0x000e300000002500 */
[----:B------:R-:W0:Y:S01]  /*0050*/  LDC R5, c[0x0][0x360] ;  /* 0x0000d800ff057b82 */ /* 0x000e220000000800 */
[----:B-1----:R-:W-:Y:S01]  /*0060*/  ISETP.GE.AND P1, PT, R3, 0x1, PT ;  /* 0x000000010300780c */ /* 0x002fe20003f26270 */
[----:B0-----:R-:W-:-:S04]  /*0070*/  IMAD R2, R5, UR4, R0 ;  /* 0x0000000405027c24 */ /* 0x001fc8000f8e0200 */
[----:B------:R-:W-:-:S05]  /*0080*/  IMAD R2, R2, R3, RZ ;  /* 0x0000000302027224 */ /* 0x000fca00078e02ff */
[----:B------:R-:W-:-:S03]  /*0090*/  IADD3 R4, PT, PT, R2, R3, RZ ;  /* 0x0000000302047210 */ /* 0x000fc60007ffe0ff */
[----:B--2---:R-:W-:Y:S05]  /*00a0*/  @!P1 BRA `(.L_x_0) ;  /* 0x0000000c00189947 */ /* 0x004fea0003800000 */
[----:B------:R-:W-:Y:S01]  /*00b0*/  VIADD R5, R2, 0x1 ;  /* 0x0000000102057836 */ /* 0x000fe20000000000 */
[----:B------:R-:W-:Y:S01]  /*00c0*/  BSSY.RECONVERGENT B1, `(.L_x_1) ;  /* 0x00000ae000017945 */ /* 0x000fe20003800200 */
[----:B------:R-:W-:-:S03]  /*00d0*/  IMAD.MOV.U32 R9, RZ, RZ, R2 ;  /* 0x000000ffff097224 */ /* 0x000fc600078e0002 */
[----:B------:R-:W-:-:S04]  /*00e0*/  VIMNMX R7, PT, PT, R4, R5, !PT ;  /* 0x0000000504077248 */ /* 0x000fc80007fe0100 */
[----:B------:R-:W-:Y:S01]  /*00f0*/  IADD3 R6, PT, PT, R2, -R7, RZ ;  /* 0x8000000702067210 */ /* 0x000fe20007ffe0ff */
[----:B------:R-:W-:-:S03]  /*0100*/  IMAD.IADD R7, R7, 0x1, -R2 ;  /* 0x0000000107077824 */ /* 0x000fc600078e0a02 */
[----:B------:R-:W-:Y:S01]  /*0110*/  ISETP.GT.U32.AND P0, PT, R6, -0x4, PT ;  /* 0xfffffffc0600780c */ /* 0x000fe20003f04070 */
[----:B------:R-:W-:Y:S01]  /*0120*/  HFMA2 R6, -RZ, RZ, 0, 0 ;  /* 0x00000000ff067431 */ /* 0x000fe200000001ff */
[----:B------:R-:W-:-:S11]  /*0130*/  LOP3.LUT R8, R7, 0x3, RZ, 0xc0, !PT ;  /* 0x0000000307087812 */ /* 0x000fd600078ec0ff */
[----:B------:R-:W-:Y:S05]  /*0140*/  @P0 BRA `(.L_x_2) ;  /* 0x0000000800940947 */ /* 0x000fea0003800000 */
[----:B------:R-:W-:Y:S01]  /*0150*/  LOP3.LUT R6, R7, 0xfffffffc, RZ, 0xc0, !PT ;  /* 0xfffffffc07067812 */ /* 0x000fe200078ec0ff */
[----:B------:R-:W-:Y:S01]  /*0160*/  BSSY.RELIABLE B0, `(.L_x_3) ;  /* 0x000008a000007945 */ /* 0x000fe20003800100 */
[----:B------:R-:W-:Y:S01]  /*0170*/  MOV R11, RZ ;  /* 0x000000ff000b7202 */ /* 0x000fe20000000f00 */
[----:B------:R-:W-:Y:S01]  /*0180*/  IMAD.MOV.U32 R9, RZ, RZ, R2 ;  /* 0x000000ffff097224 */ /* 0x000fe200078e0002 */
[----:B------:R-:W-:-:S13]  /*0190*/  ISETP.GT.AND P0, PT, R6, RZ, PT ;  /* 0x000000ff0600720c */ /* 0x000fda0003f04270 */
[----:B------:R-:W-:Y:S05]  /*01a0*/  @!P0 BRA `(.L_x_4) ;  /* 0x0000000800148947 */ /* 0x000fea0003800000 */
[----:B------:R-:W-:Y:S01]  /*01b0*/  IADD3 R7, PT, PT, R6, -R11, RZ ;  /* 0x8000000b06077210 */ /* 0x000fe20007ffe0ff */
[----:B------:R-:W-:Y:S01]  /*01c0*/  BSSY.RECONVERGENT B2, `(.L_x_5) ;  /* 0x0000052000027945 */ /* 0x000fe20003800200 */
[----:B------:R-:W-:Y:S02]  /*01d0*/  PLOP3.LUT P0, PT, PT, PT, PT, 0x80, 0x8 ;  /* 0x000000000008781c */ /* 0x000fe40003f0f070 */
[----:B------:R-:W-:-:S13]  /*01e0*/  ISETP.GT.AND P2, PT, R7, 0xc, PT ;  /* 0x0000000c0700780c */ /* 0x000fda0003f44270 */
[----:B------:R-:W-:Y:S05]  /*01f0*/  @!P2 BRA `(.L_x_6) ;  /* 0x000000040038a947 */ /* 0x000fea0003800000 */
[----:B------:R-:W0:Y:S01]  /*0200*/  S2R R12, SR_CgaCtaId ;  /* 0x00000000000c7919 */ /* 0x000e220000008800 */
[----:B------:R-:W-:Y:S01]  /*0210*/  MOV R7, 0x400 ;  /* 0x0000040000077802 */ /* 0x000fe20000000f00 */
[----:B------:R-:W-:Y:S01]  /*0220*/  VIADD R10, R6, 0xfffffff4 ;  /* 0xfffffff4060a7836 */ /* 0x000fe20000000000 */
[----:B------:R-:W-:Y:S02]  /*0230*/  PLOP3.LUT P0, PT, PT, PT, PT, 0x8, 0x80 ;  /* 0x000000000080781c */ /* 0x000fe40003f0e170 */
[----:B0-----:R-:W-:-:S11]  /*0240*/  LEA R7, R12, R7, 0x18 ;  /* 0x000000070c077211 */ /* 0x001fd600078ec0ff */
.L_x_7:
[----:B0-----:R-:W0:Y:S08]  /*0250*/  LDC.64 R12, c[0x0][0x380] ;  /* 0x0000e000ff0c7b82 */ /* 0x001e300000000a00 */
[----:B------:R-:W1:Y:S01]  /*0260*/  LDC.64 R20, c[0x0][0x388] ;  /* 0x0000e200ff147b82 */ /* 0x000e620000000a00 */
[----:B0-----:R-:W-:-:S04]  /*0270*/  IMAD R27, R9, R13, R12 ;  /* 0x0000000d091b7224 */ /* 0x001fc800078e020c */
[----:B-1----:R-:W-:-:S04]  /*0280*/  IMAD.WIDE R26, R27, 0x4, R20 ;  /* 0x000000041b1a7825 */ /* 0x002fc800078e0214 */
[C---:B------:R-:W-:Y:S02]  /*0290*/  IMAD.WIDE R24, R13.reuse, 0x4, R26 ;  /* 0x000000040d187825 */ /* 0x040fe400078e021a */
[----:B------:R-:W2:Y:S02]  /*02a0*/  LDG.E R26, desc[UR6][R26.64] ;  /* 0x000000061a1a7981 */ /* 0x000ea4000c1e1900 */
[C---:B------:R-:W-:Y:S02]  /*02b0*/  IMAD.WIDE R14, R13.reuse, 0x4, R24 ;  /* 0x000000040d0e7825 */ /* 0x040fe400078e0218 */
[----:B------:R-:W3:Y:S04]  /*02c0*/  LDG.E R24, desc[UR6][R24.64] ;  /* 0x0000000618187981 */ /* 0x000ee8000c1e1900 */
[----:B------:R0:W4:Y:S01]  /*02d0*/  LDG.E R22, desc[UR6][R14.64] ;  /* 0x000000060e167981 */ /* 0x000122000c1e1900 */
[----:B------:R-:W-:-:S05]  /*02e0*/  IMAD.WIDE R16, R13, 0x4, R14 ;  /* 0x000000040d107825 */ /* 0x000fca00078e020e */
[----:B------:R1:W5:Y:S01]  /*02f0*/  LDG.E R23, desc[UR6][R16.64] ;  /* 0x0000000610177981 */ /* 0x000362000c1e1900 */
[----:B------:R-:W-:-:S04]  /*0300*/  IADD3 R9, PT, PT, R5, R11, RZ ;  /* 0x0000000b05097210 */ /* 0x000fc80007ffe0ff */
[C---:B------:R-:W-:Y:S01]  /*0310*/  IADD3 R18, PT, PT, R9.reuse, 0x3, RZ ;  /* 0x0000000309127810 */ /* 0x040fe20007ffe0ff */
[C---:B------:R-:W-:Y:S01]  /*0320*/  VIADD R28, R9.reuse, 0x7 ;  /* 0x00000007091c7836 */ /* 0x040fe20000000000 */
[----:B------:R-:W-:-:S03]  /*0330*/  IADD3 R29, PT, PT, R9, 0xb, RZ ;  /* 0x0000000b091d7810 */ /* 0x000fc60007ffe0ff */
[----:B------:R-:W-:Y:S02]  /*0340*/  IMAD R19, R18, R13, R12 ;  /* 0x0000000d12137224 */ /* 0x000fe400078e020c */
[----:B------:R-:W-:Y:S02]  /*0350*/  IMAD R18, R0, R3, R11 ;  /* 0x0000000300127224 */ /* 0x000fe400078e020b */
[----:B0-----:R-:W-:-:S04]  /*0360*/  IMAD.WIDE R14, R19, 0x4, R20 ;  /* 0x00000004130e7825 */ /* 0x001fc800078e0214 */
[-CC-:B------:R-:W-:Y:S02]  /*0370*/  IMAD R27, R28, R13.reuse, R12.reuse ;  /* 0x0000000d1c1b7224 */ /* 0x180fe400078e020c */
[----:B------:R-:W-:Y:S01]  /*0380*/  IMAD R29, R29, R13, R12 ;  /* 0x0000000d1d1d7224 */ /* 0x000fe200078e020c */
[----:B------:R-:W-:Y:S01]  /*0390*/  LEA R25, R18, R7, 0x2 ;  /* 0x0000000712197211 */ /* 0x000fe200078e10ff */
[----:B-1----:R-:W-:Y:S01]  /*03a0*/  IMAD.WIDE R16, R13, 0x4, R14 ;  /* 0x000000040d107825 */ /* 0x002fe200078e020e */
[----:B------:R-:W5:Y:S03]  /*03b0*/  LDG.E R12, desc[UR6][R14.64] ;  /* 0x000000060e0c7981 */ /* 0x000f66000c1e1900 */
[--C-:B------:R-:W-:Y:S02]  /*03c0*/  IMAD.WIDE R18, R27, 0x4, R20.reuse ;  /* 0x000000041b127825 */ /* 0x100fe400078e0214 */
[----:B------:R0:W5:Y:S02]  /*03d0*/  LDG.E R27, desc[UR6][R16.64] ;  /* 0x00000006101b7981 */ /* 0x000164000c1e1900 */
[----:B------:R-:W-:-:S04]  /*03e0*/  IMAD.WIDE R20, R29, 0x4, R20 ;  /* 0x000000041d147825 */ /* 0x000fc800078e0214 */
[----:B0-----:R-:W-:-:S04]  /*03f0*/  IMAD.WIDE R16, R13, 0x4, R16 ;  /* 0x000000040d107825 */ /* 0x001fc800078e0210 */
[----:B------:R-:W-:-:S06]  /*0400*/  IMAD.WIDE R28, R13, 0x4, R16 ;  /* 0x000000040d1c7825 */ /* 0x000fcc00078e0210 */
[----:B------:R-:W5:Y:S04]  /*0410*/  LDG.E R28, desc[UR6][R28.64] ;  /* 0x000000061c1c7981 */ /* 0x000f68000c1e1900 */
[----:B--2---:R-:W-:Y:S04]  /*0420*/  STS [R25], R26 ;  /* 0x0000001a19007388 */ /* 0x004fe80000000800 */
[----:B---3--:R0:W-:Y:S04]  /*0430*/  STS [R25+0x4], R24 ;  /* 0x0000041819007388 */ /* 0x0081e80000000800 */
[----:B----4-:R1:W-:Y:S04]  /*0440*/  STS [R25+0x8], R22 ;  /* 0x0000081619007388 */ /* 0x0103e80000000800 */
[----:B0-----:R0:W2:Y:S04]  /*0450*/  LDG.E R24, desc[UR6][R20.64] ;  /* 0x0000000614187981 */ /* 0x0010a8000c1e1900 */
[----:B-1----:R1:W3:Y:S01]  /*0460*/  LDG.E R22, desc[UR6][R18.64] ;  /* 0x0000000612167981 */ /* 0x0022e2000c1e1900 */
[----:B0-----:R-:W-:-:S04]  /*0470*/  IMAD.WIDE R20, R13, 0x4, R20 ;  /* 0x000000040d147825 */ /* 0x001fc800078e0214 */
[C---:B-1----:R-:W-:Y:S01]  /*0480*/  IMAD.WIDE R18, R13.reuse, 0x4, R18 ;  /* 0x000000040d127825 */ /* 0x042fe200078e0212 */
[----:B-----5:R0:W-:Y:S04]  /*0490*/  STS [R25+0xc], R23 ;  /* 0x00000c1719007388 */ /* 0x0201e80000000800 */
[----:B------:R1:W4:Y:S01]  /*04a0*/  LDG.E R26, desc[UR6][R18.64] ;  /* 0x00000006121a7981 */ /* 0x000322000c1e1900 */
[----:B------:R-:W-:-:S03]  /*04b0*/  IMAD.WIDE R14, R13, 0x4, R18 ;  /* 0x000000040d0e7825 */ /* 0x000fc600078e0212 */
[----:B0-----:R0:W5:Y:S01]  /*04c0*/  LDG.E R25, desc[UR6][R16.64] ;  /* 0x0000000610197981 */ /* 0x001162000c1e1900 */
[----:B-1----:R-:W-:-:S03]  /*04d0*/  IMAD.WIDE R18, R13, 0x4, R14 ;  /* 0x000000040d127825 */ /* 0x002fc600078e020e */
[----:B------:R1:W2:Y:S04]  /*04e0*/  LDG.E R29, desc[UR6][R14.64] ;  /* 0x000000060e1d7981 */ /* 0x0002a8000c1e1900 */
[----:B------:R-:W2:Y:S01]  /*04f0*/  LDG.E R23, desc[UR6][R20.64] ;  /* 0x0000000614177981 */ /* 0x000ea2000c1e1900 */
[----:B0-----:R-:W-:-:S03]  /*0500*/  IMAD.WIDE R16, R13, 0x4, R20 ;  /* 0x000000040d107825 */ /* 0x001fc600078e0214 */
[----:B------:R0:W2:Y:S01]  /*0510*/  LDG.E R18, desc[UR6][R18.64] ;  /* 0x0000000612127981 */ /* 0x0000a2000c1e1900 */
[----:B-1----:R-:W-:-:S03]  /*0520*/  IMAD.WIDE R14, R13, 0x4, R16 ;  /* 0x000000040d0e7825 */ /* 0x002fc600078e0210 */
[----:B------:R1:W2:Y:S04]  /*0530*/  LDG.E R13, desc[UR6][R16.64] ;  /* 0x00000006100d7981 */ /* 0x0002a8000c1e1900 */
[----:B------:R-:W2:Y:S01]  /*0540*/  LDG.E R14, desc[UR6][R14.64] ;  /* 0x000000060e0e7981 */ /* 0x000ea2000c1e1900 */
[C---:B0-----:R-:W-:Y:S01]  /*0550*/  VIADD R19, R11.reuse, 0x4 ;  /* 0x000000040b137836 */ /* 0x041fe20000000000 */
[C---:B------:R-:W-:Y:S01]  /*0560*/  IADD3 R20, PT, PT, R11.reuse, 0x8, RZ ;  /* 0x000000080b147810 */ /* 0x040fe20007ffe0ff */
[----:B------:R-:W-:Y:S02]  /*0570*/  VIADD R21, R11, 0xc ;  /* 0x0000000c0b157836 */ /* 0x000fe40000000000 */
[CC--:B-1----:R-:W-:Y:S02]  /*0580*/  IMAD R16, R0.reuse, R3.reuse, R19 ;  /* 0x0000000300107224 */ /* 0x0c2fe400078e0213 */
[----:B------:R-:W-:-:S02]  /*0590*/  IMAD R20, R0, R3, R20 ;  /* 0x0000000300147224 */ /* 0x000fc400078e0214 */
[----:B------:R-:W-:Y:S01]  /*05a0*/  IMAD R21, R0, R3, R21 ;  /* 0x0000000300157224 */ /* 0x000fe200078e0215 */
[-C--:B------:R-:W-:Y:S02]  /*05b0*/  LEA R16, R16, R7.reuse, 0x2 ;  /* 0x0000000710107211 */ /* 0x080fe400078e10ff */
[-C--:B------:R-:W-:Y:S02]  /*05c0*/  LEA R17, R20, R7.reuse, 0x2 ;  /* 0x0000000714117211 */ /* 0x080fe400078e10ff */
[----:B------:R-:W-:Y:S01]  /*05d0*/  LEA R21, R21, R7, 0x2 ;  /* 0x0000000715157211 */ /* 0x000fe200078e10ff */
[----:B------:R0:W-:Y:S01]  /*05e0*/  STS [R16], R12 ;  /* 0x0000000c10007388 */ /* 0x0001e20000000800 */
[----:B------:R-:W-:-:S03]  /*05f0*/  VIADD R11, R11, 0x10 ;  /* 0x000000100b0b7836 */ /* 0x000fc60000000000 */
[----:B------:R0:W-:Y:S04]  /*0600*/  STS [R16+0x4], R27 ;  /* 0x0000041b10007388 */ /* 0x0001e80000000800 */
[----:B------:R0:W-:Y:S01]  /*0610*/  STS [R16+0xc], R28 ;  /* 0x00000c1c10007388 */ /* 0x0001e20000000800 */
[----:B------:R-:W-:Y:S02]  /*0620*/  ISETP.GE.AND P2, PT, R11, R10, PT ;  /* 0x0000000a0b00720c */ /* 0x000fe40003f46270 */
[----:B------:R-:W-:Y:S01]  /*0630*/  IADD3 R9, PT, PT, R9, 0xf, RZ ;  /* 0x0000000f09097810 */ /* 0x000fe20007ffe0ff */
[----:B-----5:R0:W-:Y:S04]  /*0640*/  STS [R16+0x8], R25 ;  /* 0x0000081910007388 */ /* 0x0201e80000000800 */
[----:B---3--:R0:W-:Y:S04]  /*0650*/  STS [R17], R22 ;  /* 0x0000001611007388 */ /* 0x0081e80000000800 */
[----:B----4-:R0:W-:Y:S04]  /*0660*/  STS [R17+0x4], R26 ;  /* 0x0000041a11007388 */ /* 0x0101e80000000800 */
[----:B--2---:R0:W-:Y:S04]  /*0670*/  STS [R17+0x8], R29 ;  /* 0x0000081d11007388 */ /* 0x0041e80000000800 */
[----:B------:R0:W-:Y:S04]  /*0680*/  STS [R17+0xc], R18 ;  /* 0x00000c1211007388 */ /* 0x0001e80000000800 */
[----:B------:R0:W-:Y:S04]  /*0690*/  STS [R21], R24 ;  /* 0x0000001815007388 */ /* 0x0001e80000000800 */
[----:B------:R0:W-:Y:S04]  /*06a0*/  STS [R21+0x4], R23 ;  /* 0x0000041715007388 */ /* 0x0001e80000000800 */
[----:B------:R0:W-:Y:S04]  /*06b0*/  STS [R21+0x8], R13 ;  /* 0x0000080d15007388 */ /* 0x0001e80000000800 */
[----:B------:R0:W-:Y:S01]  /*06c0*/  STS [R21+0xc], R14 ;  /* 0x00000c0e15007388 */ /* 0x0001e20000000800 */
[----:B------:R-:W-:Y:S05]  /*06d0*/  @!P2 BRA `(.L_x_7) ;  /* 0xfffffff800dca947 */ /* 0x000fea000383ffff */
.L_x_6:
[----:B------:R-:W-:Y:S05]  /*06e0*/  BSYNC.RECONVERGENT B2 ;  /* 0x0000000000027941 */ /* 0x000fea0003800200 */
.L_x_5:
[----:B------:R-:W-:Y:S01]  /*06f0*/  IADD3 R7, PT, PT, R6, -R11, RZ ;  /* 0x8000000b06077210 */ /* 0x000fe20007ffe0ff */
[----:B------:R-:W-:Y:S03]  /*0700*/  BSSY.RECONVERGENT B2, `(.L_x_8) ;  /* 0x000002c000027945 */ /* 0x000fe60003800200 */
[----:B------:R-:W-:-:S13]  /*0710*/  ISETP.GT.AND P2, PT, R7, 0x4, PT ;  /* 0x000000040700780c */ /* 0x000fda0003f44270 */
[----:B------:R-:W-:Y:S05]  /*0720*/  @!P2 BRA `(.L_x_9) ;  /* 0x0000000000a4a947 */ /* 0x000fea0003800000 */
[----:B0-----:R-:W0:Y:S01]  /*0730*/  LDC.64 R12, c[0x0][0x380] ;  /* 0x0000e000ff0c7b82 */ /* 0x001e220000000a00 */
[----:B------:R-:W-:-:S05]  /*0740*/  IMAD.IADD R7, R5, 0x1, R11 ;  /* 0x0000000105077824 */ /* 0x000fca00078e020b */
[----:B------:R-:W-:Y:S02]  /*0750*/  IADD3 R10, PT, PT, R7, 0x3, RZ ;  /* 0x00000003070a7810 */ /* 0x000fe40007ffe0ff */
[----:B------:R-:W1:Y:S01]  /*0760*/  LDC.64 R14, c[0x0][0x388] ;  /* 0x0000e200ff0e7b82 */ /* 0x000e620000000a00 */
[-CC-:B0-----:R-:W-:Y:S02]  /*0770*/  IMAD R27, R9, R13.reuse, R12.reuse ;  /* 0x0000000d091b7224 */ /* 0x181fe400078e020c */
[----:B------:R-:W-:Y:S02]  /*0780*/  IMAD R9, R10, R13, R12 ;  /* 0x0000000d0a097224 */ /* 0x000fe400078e020c */
[----:B-1----:R-:W-:-:S04]  /*0790*/  IMAD.WIDE R26, R27, 0x4, R14 ;  /* 0x000000041b1a7825 */ /* 0x002fc800078e020e */
[----:B------:R-:W-:-:S04]  /*07a0*/  IMAD.WIDE R14, R9, 0x4, R14 ;  /* 0x00000004090e7825 */ /* 0x000fc800078e020e */
[C---:B------:R-:W-:Y:S02]  /*07b0*/  IMAD.WIDE R24, R13.reuse, 0x4, R26 ;  /* 0x000000040d187825 */ /* 0x040fe400078e021a */
[----:B------:R-:W2:Y:S02]  /*07c0*/  LDG.E R26, desc[UR6][R26.64] ;  /* 0x000000061a1a7981 */ /* 0x000ea4000c1e1900 */
[C---:B------:R-:W-:Y:S02]  /*07d0*/  IMAD.WIDE R16, R13.reuse, 0x4, R14 ;  /* 0x000000040d107825 */ /* 0x040fe400078e020e */
[----:B------:R-:W3:Y:S02]  /*07e0*/  LDG.E R14, desc[UR6][R14.64] ;  /* 0x000000060e0e7981 */ /* 0x000ee4000c1e1900 */
[C---:B------:R-:W-:Y:S02]  /*07f0*/  IMAD.WIDE R18, R13.reuse, 0x4, R24 ;  /* 0x000000040d127825 */ /* 0x040fe400078e0218 */
[----:B------:R-:W4:Y:S02]  /*0800*/  LDG.E R24, desc[UR6][R24.64] ;  /* 0x0000000618187981 */ /* 0x000f24000c1e1900 */
[----:B------:R-:W-:-:S02]  /*0810*/  IMAD.WIDE R20, R13, 0x4, R16 ;  /* 0x000000040d147825 */ /* 0x000fc400078e0210 */
[----:B------:R-:W5:Y:S02]  /*0820*/  LDG.E R16, desc[UR6][R16.64] ;  /* 0x0000000610107981 */ /* 0x000f64000c1e1900 */
[C---:B------:R-:W-:Y:S02]  /*0830*/  IMAD.WIDE R22, R13.reuse, 0x4, R18 ;  /* 0x000000040d167825 */ /* 0x040fe400078e0212 */
[----:B------:R0:W3:Y:S02]  /*0840*/  LDG.E R18, desc[UR6][R18.64] ;  /* 0x0000000612127981 */ /* 0x0000e4000c1e1900 */
[----:B------:R-:W-:Y:S02]  /*0850*/  IMAD.WIDE R12, R13, 0x4, R20 ;  /* 0x000000040d0c7825 */ /* 0x000fe400078e0214 */
[----:B------:R-:W5:Y:S04]  /*0860*/  LDG.E R22, desc[UR6][R22.64] ;  /* 0x0000000616167981 */ /* 0x000f68000c1e1900 */
[----:B------:R-:W5:Y:S04]  /*0870*/  LDG.E R20, desc[UR6][R20.64] ;  /* 0x0000000614147981 */ /* 0x000f68000c1e1900 */
[----:B------:R-:W5:Y:S01]  /*0880*/  LDG.E R12, desc[UR6][R12.64] ;  /* 0x000000060c0c7981 */ /* 0x000f62000c1e1900 */
[----:B------:R-:W1:Y:S01]  /*0890*/  S2UR UR5, SR_CgaCtaId ;  /* 0x00000000000579c3 */ /* 0x000e620000008800 */
[----:B------:R-:W-:Y:S01]  /*08a0*/  IADD3 R10, PT, PT, R11, 0x4, RZ ;  /* 0x000000040b0a7810 */ /* 0x000fe20007ffe0ff */
[----:B------:R-:W-:Y:S01]  /*08b0*/  UMOV UR4, 0x400 ;  /* 0x0000040000047882 */ /* 0x000fe20000000000 */
[----:B------:R-:W-:-:S03]  /*08c0*/  IMAD R9, R0, R3, R11 ;  /* 0x0000000300097224 */ /* 0x000fc600078e020b */
[----:B------:R-:W-:Y:S01]  /*08d0*/  IMAD R10, R0, R3, R10 ;  /* 0x00000003000a7224 */ /* 0x000fe200078e020a */
[----:B-1----:R-:W-:-:S06]  /*08e0*/  ULEA UR4, UR5, UR4, 0x18 ;  /* 0x0000000405047291 */ /* 0x002fcc000f8ec0ff */
[----:B0-----:R-:W-:Y:S02]  /*08f0*/  LEA R19, R9, UR4, 0x2 ;  /* 0x0000000409137c11 */ /* 0x001fe4000f8e10ff */
[----:B------:R-:W-:Y:S01]  /*0900*/  LEA R15, R10, UR4, 0x2 ;  /* 0x000000040a0f7c11 */ /* 0x000fe2000f8e10ff */
[----:B------:R-:W-:Y:S01]  /*0910*/  VIADD R11, R11, 0x8 ;  /* 0x000000080b0b7836 */ /* 0x000fe20000000000 */
[----:B------:R-:W-:Y:S02]  /*0920*/  PLOP3.LUT P0, PT, PT, PT, PT, 0x8, 0x80 ;  /* 0x000000000080781c */ /* 0x000fe40003f0e170 */
[----:B------:R-:W-:Y:S01]  /*0930*/  IADD3 R9, PT, PT, R7, 0x7, RZ ;  /* 0x0000000707097810 */ /* 0x000fe20007ffe0ff */
[----:B--2---:R1:W-:Y:S04]  /*0940*/  STS [R19], R26 ;  /* 0x0000001a13007388 */ /* 0x0043e80000000800 */
[----:B----4-:R1:W-:Y:S04]  /*0950*/  STS [R19+0x4], R24 ;  /* 0x0000041813007388 */ /* 0x0103e80000000800 */
[----:B---3--:R1:W-:Y:S04]  /*0960*/  STS [R19+0x8], R18 ;  /* 0x0000081213007388 */ /* 0x0083e80000000800 */
[----:B-----5:R1:W-:Y:S04]  /*0970*/  STS [R19+0xc], R22 ;  /* 0x00000c1613007388 */ /* 0x0203e80000000800 */
[----:B------:R1:W-:Y:S04]  /*0980*/  STS [R15], R14 ;  /* 0x0000000e0f007388 */ /* 0x0003e80000000800 */
[----:B------:R1:W-:Y:S04]  /*0990*/  STS [R15+0x4], R16 ;  /* 0x000004100f007388 */ /* 0x0003e80000000800 */
[----:B------:R1:W-:Y:S04]  /*09a0*/  STS [R15+0x8], R20 ;  /* 0x000008140f007388 */ /* 0x0003e80000000800 */
[----:B------:R1:W-:Y:S02]  /*09b0*/  STS [R15+0xc], R12 ;  /* 0x00000c0c0f007388 */ /* 0x0003e40000000800 */
.L_x_9:
[----:B------:R-:W-:Y:S05]  /*09c0*/  BSYNC.RECONVERGENT B2 ;  /* 0x0000000000027941 */ /* 0x000fea0003800200 */
.L_x_8:
[----:B------:R-:W-:-:S13]  /*09d0*/  ISETP.NE.OR P0, PT, R11, R6, P0 ;  /* 0x000000060b00720c */ /* 0x000fda0000705670 */
[----:B------:R-:W-:Y:S05]  /*09e0*/  @!P0 BREAK.RELIABLE B0 ;  /* 0x0000000000008942 */ /* 0x000fea0003800100 */
[----:B------:R-:W-:Y:S05]  /*09f0*/  @!P0 BRA `(.L_x_2) ;  /* 0x0000000000688947 */ /* 0x000fea0003800000 */
.L_x_4:
[----:B------:R-:W-:Y:S05]  /*0a00*/  BSYNC.RELIABLE B0 ;  /* 0x0000000000007941 */ /* 0x000fea0003800100 */
.L_x_3:
[----:B------:R-:W2:Y:S01]  /*0a10*/  S2R R10, SR_CgaCtaId ;  /* 0x00000000000a7919 */ /* 0x000ea20000008800 */
[----:B01----:R-:W0:Y:S01]  /*0a20*/  LDC.64 R12, c[0x0][0x388] ;  /* 0x0000e200ff0c7b82 */ /* 0x003e220000000a00 */
[----:B------:R-:W-:-:S07]  /*0a30*/  MOV R7, 0x400 ;  /* 0x0000040000077802 */ /* 0x000fce0000000f00 */
[----:B------:R-:W1:Y:S01]  /*0a40*/  LDC.64 R14, c[0x0][0x380] ;  /* 0x0000e000ff0e7b82 */ /* 0x000e620000000a00 */
[----:B--2---:R-:W-:-:S07]  /*0a50*/  LEA R7, R10, R7, 0x18 ;  /* 0x000000070a077211 */ /* 0x004fce00078ec0ff */
.L_x_10:
[----:B-1----:R-:W-:-:S04]  /*0a60*/  IMAD R17, R9, R15, R14 ;  /* 0x0000000f09117224 */ /* 0x002fc800078e020e */
[----:B0-2---:R-:W-:-:S04]  /*0a70*/  IMAD.WIDE R16, R17, 0x4, R12 ;  /* 0x0000000411107825 */ /* 0x005fc800078e020c */
[C---:B------:R-:W-:Y:S02]  /*0a80*/  IMAD.WIDE R18, R15.reuse, 0x4, R16 ;  /* 0x000000040f127825 */ /* 0x040fe400078e0210 */
[----:B------:R-:W2:Y:S02]  /*0a90*/  LDG.E R16, desc[UR6][R16.64] ;  /* 0x0000000610107981 */ /* 0x000ea4000c1e1900 */
[C---:B------:R-:W-:Y:S02]  /*0aa0*/  IMAD.WIDE R20, R15.reuse, 0x4, R18 ;  /* 0x000000040f147825 */ /* 0x040fe400078e0212 */
[----:B------:R-:W3:Y:S02]  /*0ab0*/  LDG.E R18, desc[UR6][R18.64] ;  /* 0x0000000612127981 */ /* 0x000ee4000c1e1900 */
[----:B------:R-:W-:Y:S02]  /*0ac0*/  IMAD.WIDE R22, R15, 0x4, R20 ;  /* 0x000000040f167825 */ /* 0x000fe400078e0214 */
[----:B------:R-:W4:Y:S04]  /*0ad0*/  LDG.E R20, desc[UR6][R20.64] ;  /* 0x0000000614147981 */ /* 0x000f28000c1e1900 */
[----:B------:R-:W5:Y:S01]  /*0ae0*/  LDG.E R22, desc[UR6][R22.64] ;  /* 0x0000000616167981 */ /* 0x000f62000c1e1900 */
[----:B------:R-:W-:-:S05]  /*0af0*/  IMAD R10, R0, R3, R11 ;  /* 0x00000003000a7224 */ /* 0x000fca00078e020b */
[----:B------:R-:W-:Y:S01]  /*0b00*/  LEA R25, R10, R7, 0x2 ;  /* 0x000000070a197211 */ /* 0x000fe200078e10ff */
[----:B------:R-:W-:-:S05]  /*0b10*/  VIADD R27, R11, 0x4 ;  /* 0x000000040b1b7836 */ /* 0x000fca0000000000 */
[----:B------:R-:W-:Y:S02]  /*0b20*/  ISETP.NE.AND P0, PT, R27, R6, PT ;  /* 0x000000061b00720c */ /* 0x000fe40003f05270 */
[----:B------:R-:W-:Y:S02]  /*0b30*/  IADD3 R9, PT, PT, R5, 0x3, R11 ;  /* 0x0000000305097810 */ /* 0x000fe40007ffe00b */
[----:B------:R-:W-:Y:S01]  /*0b40*/  MOV R11, R27 ;  /* 0x0000001b000b7202 */ /* 0x000fe20000000f00 */
[----:B--2---:R2:W-:Y:S04]  /*0b50*/  STS [R25], R16 ;  /* 0x0000001019007388 */ /* 0x0045e80000000800 */
[----:B---3--:R2:W-:Y:S04]  /*0b60*/  STS [R25+0x4], R18 ;  /* 0x0000041219007388 */ /* 0x0085e80000000800 */
[----:B----4-:R2:W-:Y:S04]  /*0b70*/  STS [R25+0x8], R20 ;  /* 0x0000081419007388 */ /* 0x0105e80000000800 */
[----:B-----5:R2:W-:Y:S01]  /*0b80*/  STS [R25+0xc], R22 ;  /* 0x00000c1619007388 */ /* 0x0205e20000000800 */
[----:B------:R-:W-:Y:S05]  /*0b90*/  @P0 BRA `(.L_x_10) ;  /* 0xfffffffc00b00947 */ /* 0x000fea000383ffff */
.L_x_2:
[----:B------:R-:W-:Y:S05]  /*0ba0*/  BSYNC.RECONVERGENT B1 ;  /* 0x0000000000017941 */ /* 0x000fea0003800200 */
.L_x_1:
[----:B------:R-:W-:Y:S05]  /*0bb0*/  WARPSYNC.ALL ;  /* 0x0000000000007948 */ /* 0x000fea0003800000 */
[----:B------:R-:W-:Y:S01]  /*0bc0*/  ISETP.NE.AND P0, PT, R8, RZ, PT ;  /* 0x000000ff0800720c */ /* 0x000fe20003f05270 */
[----:B------:R-:W-:-:S12]  /*0bd0*/  BSSY.RECONVERGENT B0, `(.L_x_0) ;  /* 0x0000013000007945 */ /* 0x000fd80003800200 */
[----:B------:R-:W-:Y:S05]  /*0be0*/  @!P0 BRA `(.L_x_11) ;  /* 0x0000000000448947 */ /* 0x000fea0003800000 */
[----:B01----:R-:W2:Y:S01]  /*0bf0*/  S2R R14, SR_CgaCtaId ;  /* 0x00000000000e7919 */ /* 0x003ea20000008800 */
[----:B------:R-:W0:Y:S01]  /*0c00*/  LDC.64 R10, c[0x0][0x388] ;  /* 0x0000e200ff0a7b82 */ /* 0x000e220000000a00 */
[----:B------:R-:W-:-:S07]  /*0c10*/  MOV R5, 0x400 ;  /* 0x0000040000057802 */ /* 0x000fce0000000f00 */
[----:B------:R-:W1:Y:S01]  /*0c20*/  LDC.64 R12, c[0x0][0x380] ;  /* 0x0000e000ff0c7b82 */ /* 0x000e620000000a00 */
[----:B--2---:R-:W-:Y:S01]  /*0c30*/  LEA R16, R14, R5, 0x18 ;  /* 0x000000050e107211 */ /* 0x004fe200078ec0ff */
[----:B------:R-:W-:-:S07]  /*0c40*/  HFMA2 R5, -RZ, RZ, 0, 0 ;  /* 0x00000000ff057431 */ /* 0x000fce00000001ff */
.L_x_12:
[----:B-1----:R-:W-:-:S04]  /*0c50*/  IMAD R15, R9, R13, R12 ;  /* 0x0000000d090f7224 */ /* 0x002fc800078e020c */
[----:B0--3--:R-:W-:-:S06]  /*0c60*/  IMAD.WIDE R14, R15, 0x4, R10 ;  /* 0x000000040f0e7825 */ /* 0x009fcc00078e020a */
[----:B------:R-:W2:Y:S01]  /*0c70*/  LDG.E R14, desc[UR6][R14.64] ;  /* 0x000000060e0e7981 */ /* 0x000ea2000c1e1900 */
[----:B------:R-:W-:Y:S01]  /*0c80*/  IMAD R7, R0, R3, R6 ;  /* 0x0000000300077224 */ /* 0x000fe200078e0206 */
[----:B------:R-:W-:Y:S01]  /*0c90*/  IADD3 R5, PT, PT, R5, 0x1, RZ ;  /* 0x0000000105057810 */ /* 0x000fe20007ffe0ff */
[----:B------:R-:W-:Y:S01]  /*0ca0*/  VIADD R9, R9, 0x1 ;  /* 0x0000000109097836 */ /* 0x000fe20000000000 */
[----:B------:R-:W-:Y:S01]  /*0cb0*/  IADD3 R6, PT, PT, R6, 0x1, RZ ;  /* 0x0000000106067810 */ /* 0x000fe20007ffe0ff */
[----:B------:R-:W-:Y:S01]  /*0cc0*/  IMAD R7, R7, 0x4, R16 ;  /* 0x0000000407077824 */ /* 0x000fe200078e0210 */
[----:B------:R-:W-:-:S04]  /*0cd0*/  ISETP.NE.AND P0, PT, R5, R8, PT ;  /* 0x000000080500720c */ /* 0x000fc80003f05270 */
[----:B--2---:R3:W-:Y:S09]  /*0ce0*/  STS [R7], R14 ;  /* 0x0000000e07007388 */ /* 0x0047f20000000800 */
[----:B------:R-:W-:Y:S05]  /*0cf0*/  @P0 BRA `(.L_x_12) ;  /* 0xfffffffc00d40947 */ /* 0x000fea000383ffff */
.L_x_11:
[----:B------:R-:W-:Y:S05]  /*0d00*/  BSYNC.RECONVERGENT B0 ;  /* 0x0000000000007941 */ /* 0x000fea0003800200 */
.L_x_0:
[----:B------:R-:W-:Y:S06]  /*0d10*/  BAR.SYNC.DEFER_BLOCKING 0x0 ;  /* 0x0000000000007b1d */ /* 0x000fec0000010000 */
[----:B------:R-:W-:Y:S05]  /*0d20*/  @!P1 EXIT ;  /* 0x000000000000994d */ /* 0x000fea0003800000 */
[----:B012---:R-:W0:Y:S01]  /*0d30*/  S2R R16, SR_TID.Y ;  /* 0x0000000000107919 */ /* 0x007e220000002200 */
[----:B------:R-:W0:Y:S01]  /*0d40*/  LDCU UR4, c[0x0][0x364] ;  /* 0x00006c80ff0477ac */ /* 0x000e220008000800 */
[----:B------:R-:W1:Y:S01]  /*0d50*/  LDC.64 R10, c[0x0][0x380] ;  /* 0x0000e000ff0a7b82 */ /* 0x000e620000000a00 */
[----:B------:R-:W-:Y:S01]  /*0d60*/  MOV R19, RZ ;  /* 0x000000ff00137202 */ /* 0x000fe20000000f00 */
[----:B------:R-:W0:Y:S06]  /*0d70*/  S2R R5, SR_CTAID.Y ;  /* 0x0000000000057919 */ /* 0x000e2c0000002600 */
[----:B------:R-:W2:Y:S08]  /*0d80*/  LDC.64 R8, c[0x0][0x388] ;  /* 0x0000e200ff087b82 */ /* 0x000eb00000000a00 */
[----:B---3--:R-:W3:Y:S01]  /*0d90*/  LDC.64 R6, c[0x0][0x388] ;  /* 0x0000e200ff067b82 */ /* 0x008ee20000000a00 */
[----:B0-----:R-:W-:-:S02]  /*0da0*/  IMAD R16, R5, UR4, R16 ;  /* 0x0000000405107c24 */ /* 0x001fc4000f8e0210 */
[----:B-1----:R-:W-:Y:S02]  /*0db0*/  IMAD R5, R11, R10, RZ ;  /* 0x0000000a0b057224 */ /* 0x002fe400078e02ff */
[----:B------:R-:W-:-:S04]  /*0dc0*/  IMAD R16, R16, R3, RZ ;  /* 0x0000000310107224 */ /* 0x000fc800078e02ff */
[C---:B------:R-:W-:Y:S01]  /*0dd0*/  IMAD.IADD R15, R16.reuse, 0x1, R5 ;  /* 0x00000001100f7824 */ /* 0x040fe200078e0205 */
[C---:B------:R-:W-:Y:S02]  /*0de0*/  IADD3 R18, PT, PT, R16.reuse, R3, RZ ;  /* 0x0000000310127210 */ /* 0x040fe40007ffe0ff */
[C---:B------:R-:W-:Y:S01]  /*0df0*/  IADD3 R3, PT, PT, R16.reuse, 0x1, RZ ;  /* 0x0000000110037810 */ /* 0x040fe20007ffe0ff */
[----:B---3--:R-:W-:Y:S01]  /*0e00*/  IMAD.WIDE R6, R15, 0x4, R6 ;  /* 0x000000040f067825 */ /* 0x008fe200078e0206 */
[----:B------:R-:W-:Y:S02]  /*0e10*/  SHF.R.S32.HI R10, RZ, 0x1f, R16 ;  /* 0x0000001fff0a7819 */ /* 0x000fe40000011410 */
[----:B------:R-:W-:Y:S02]  /*0e20*/  IADD3 R11, P0, PT, R16, R5, RZ ;  /* 0x00000005100b7210 */ /* 0x000fe40007f1e0ff */
[----:B------:R-:W-:Y:S02]  /*0e30*/  VIMNMX R13, PT, PT, R18, R3, !PT ;  /* 0x00000003120d7248 */ /* 0x000fe40007fe0100 */
[----:B------:R-:W-:-:S02]  /*0e40*/  LEA.HI.X.SX32 R12, R5, R10, 0x1, P0 ;  /* 0x0000000a050c7211 */ /* 0x000fc400000f0eff */
[C---:B--2---:R-:W-:Y:S02]  /*0e50*/  LEA R10, P1, R11.reuse, R8, 0x2 ;  /* 0x000000080b0a7211 */ /* 0x044fe400078210ff */
[----:B------:R-:W-:Y:S02]  /*0e60*/  IADD3 R8, P2, PT, R8, 0x8, RZ ;  /* 0x0000000808087810 */ /* 0x000fe40007f5e0ff */
[CC--:B------:R-:W-:Y:S02]  /*0e70*/  IADD3 R14, PT, PT, R16.reuse, -R13.reuse, RZ ;  /* 0x8000000d100e7210 */ /* 0x0c0fe40007ffe0ff */
[----:B------:R-:W-:Y:S02]  /*0e80*/  IADD3 R20, PT, PT, -R16, R13, RZ ;  /* 0x0000000d10147210 */ /* 0x000fe40007ffe1ff */
[----:B------:R-:W-:Y:S01]  /*0e90*/  LEA.HI.X R11, R11, R9, R12, 0x2, P1 ;  /* 0x000000090b0b7211 */ /* 0x000fe200008f140c */
[----:B------:R-:W-:Y:S01]  /*0ea0*/  IMAD.X R9, RZ, RZ, R9, P2 ;  /* 0x000000ffff097224 */ /* 0x000fe200010e0609 */
[----:B------:R-:W-:-:S02]  /*0eb0*/  ISETP.GT.U32.AND P0, PT, R14, -0x4, PT ;  /* 0xfffffffc0e00780c */ /* 0x000fc40003f04070 */
[----:B------:R-:W-:Y:S02]  /*0ec0*/  IADD3 R17, PT, PT, R16, 0x3, RZ ;  /* 0x0000000310117810 */ /* 0x000fe40007ffe0ff */
[----:B------:R-:W-:-:S09]  /*0ed0*/  LOP3.LUT R20, R20, 0x3, RZ, 0xc0, !PT ;  /* 0x0000000314147812 */ /* 0x000fd200078ec0ff */
.L_x_18:
[----:B0-----:R-:W0:Y:S01]  /*0ee0*/  S2UR UR5, SR_CgaCtaId ;  /* 0x00000000000579c3 */ /* 0x001e220000008800 */
[----:B-1----:R-:W1:Y:S01]  /*0ef0*/  LDCU UR8, c[0x0][0x390] ;  /* 0x00007200ff0877ac */ /* 0x002e620008000800 */
[----:B------:R-:W-:Y:S01]  /*0f00*/  ISETP.NE.AND P1, PT, R20, RZ, PT ;  /* 0x000000ff1400720c */ /* 0x000fe20003f25270 */
[----:B------:R-:W-:Y:S01]  /*0f10*/  BSSY.RECONVERGENT B0, `(.L_x_13) ;  /* 0x0000024000007945 */ /* 0x000fe20003800200 */
[--C-:B------:R-:W-:Y:S01]  /*0f20*/  IMAD.IADD R15, R2, 0x1, R19.reuse ;  /* 0x00000001020f7824 */ /* 0x100fe200078e0213 */
[----:B------:R-:W-:Y:S01]  /*0f30*/  UMOV UR4, 0x400 ;  /* 0x0000040000047882 */ /* 0x000fe20000000000 */
[----:B------:R-:W-:Y:S01]  /*0f40*/  MOV R22, R16 ;  /* 0x0000001000167202 */ /* 0x000fe20000000f00 */
[----:B-1----:R-:W-:Y:S01]  /*0f50*/  IMAD R12, R0, UR8, R19 ;  /* 0x00000008000c7c24 */ /* 0x002fe2000f8e0213 */
[----:B0-----:R-:W-:-:S06]  /*0f60*/  ULEA UR4, UR5, UR4, 0x18 ;  /* 0x0000000405047291 */ /* 0x001fcc000f8ec0ff */
[----:B------:R-:W-:-:S05]  /*0f70*/  LEA R12, R12, UR4, 0x2 ;  /* 0x000000040c0c7c11 */ /* 0x000fca000f8e10ff */
[----:B------:R0:W1:Y:S01]  /*0f80*/  LDS R21, [R12] ;  /* 0x000000000c157984 */ /* 0x0000620000000800 */
[----:B------:R-:W-:Y:S05]  /*0f90*/  @!P1 BRA `(.L_x_14) ;  /* 0x00000000006c9947 */ /* 0x000fea0003800000 */
[----:B0-----:R-:W0:Y:S01]  /*0fa0*/  LDC.64 R12, c[0x0][0x388] ;  /* 0x0000e200ff0c7b82 */ /* 0x001e220000000a00 */
[----:B------:R-:W2:Y:S01]  /*0fb0*/  LDCU UR4, c[0x0][0x384] ;  /* 0x00007080ff0477ac */ /* 0x000ea20008000800 */
[----:B------:R-:W1:Y:S01]  /*0fc0*/  LDG.E R22, desc[UR6][R6.64] ;  /* 0x0000000606167981 */ /* 0x000e62000c1e1900 */
[----:B--2---:R-:W-:-:S04]  /*0fd0*/  IMAD R23, R15, UR4, R16 ;  /* 0x000000040f177c24 */ /* 0x004fc8000f8e0210 */
[----:B0-----:R-:W-:-:S05]  /*0fe0*/  IMAD.WIDE R12, R23, 0x4, R12 ;  /* 0x00000004170c7825 */ /* 0x001fca00078e020c */
[----:B------:R-:W2:Y:S01]  /*0ff0*/  LDG.E R14, desc[UR6][R12.64] ;  /* 0x000000060c0e7981 */ /* 0x000ea2000c1e1900 */
[----:B-1----:R-:W-:-:S05]  /*1000*/  FADD R23, R21, R22 ;  /* 0x0000001615177221 */ /* 0x002fca0000000000 */
[----:B--2---:R-:W-:-:S13]  /*1010*/  FSETP.GT.AND P1, PT, R14, R23, PT ;  /* 0x000000170e00720b */ /* 0x004fda0003f24000 */
[----:B------:R2:W-:Y:S01]  /*1020*/  @P1 STG.E desc[UR6][R12.64], R23 ;  /* 0x000000170c001986 */ /* 0x0005e2000c101906 */
[----:B------:R-:W-:Y:S02]  /*1030*/  ISETP.NE.AND P1, PT, R20, 0x1, PT ;  /* 0x000000011400780c */ /* 0x000fe40003f25270 */
[----:B------:R-:W-:-:S11]  /*1040*/  MOV R22, R3 ;  /* 0x0000000300167202 */ /* 0x000fd60000000f00 */
[----:B--2---:R-:W-:Y:S05]  /*1050*/  @!P1 BRA `(.L_x_14) ;  /* 0x00000000003c9947 */ /* 0x004fea0003800000 */
[----:B------:R-:W2:Y:S04]  /*1060*/  LDG.E R22, desc[UR6][R6.64+0x4] ;  /* 0x0000040606167981 */ /* 0x000ea8000c1e1900 */
[----:B------:R-:W3:Y:S01]  /*1070*/  LDG.E R14, desc[UR6][R12.64+0x4] ;  /* 0x000004060c0e7981 */ /* 0x000ee2000c1e1900 */
[----:B--2---:R-:W-:Y:S01]  /*1080*/  FADD R23, R21, R22 ;  /* 0x0000001615177221 */ /* 0x004fe20000000000 */
[----:B------:R-:W-:-:S04]  /*1090*/  VIADD R22, R16, 0x2 ;  /* 0x0000000210167836 */ /* 0x000fc80000000000 */
[----:B---3--:R-:W-:-:S13]  /*10a0*/  FSETP.GT.AND P1, PT, R14, R23, PT ;  /* 0x000000170e00720b */ /* 0x008fda0003f24000 */
[----:B------:R2:W-:Y:S01]  /*10b0*/  @P1 STG.E desc[UR6][R12.64+0x4], R23 ;  /* 0x000004170c001986 */ /* 0x0005e2000c101906 */
[----:B------:R-:W-:-:S13]  /*10c0*/  ISETP.NE.AND P1, PT, R20, 0x2, PT ;  /* 0x000000021400780c */ /* 0x000fda0003f25270 */
[----:B--2---:R-:W-:Y:S05]  /*10d0*/  @!P1 BRA `(.L_x_14) ;  /* 0x00000000001c9947 */ /* 0x004fea0003800000 */
[----:B------:R-:W2:Y:S04]  /*10e0*/  LDG.E R22, desc[UR6][R10.64+0x8] ;  /* 0x000008060a167981 */ /* 0x000ea8000c1e1900 */
[----:B------:R-:W3:Y:S01]  /*10f0*/  LDG.E R14, desc[UR6][R12.64+0x8] ;  /* 0x000008060c0e7981 */ /* 0x000ee2000c1e1900 */
[----:B--2---:R-:W-:Y:S01]  /*1100*/  FADD R23, R21, R22 ;  /* 0x0000001615177221 */ /* 0x004fe20000000000 */
[----:B------:R-:W-:-:S04]  /*1110*/  MOV R22, R17 ;  /* 0x0000001100167202 */ /* 0x000fc80000000f00 */
[----:B---3--:R-:W-:-:S13]  /*1120*/  FSETP.GT.AND P1, PT, R14, R23, PT ;  /* 0x000000170e00720b */ /* 0x008fda0003f24000 */
[----:B------:R2:W-:Y:S01]  /*1130*/  @P1 STG.E desc[UR6][R12.64+0x8], R23 ;  /* 0x000008170c001986 */ /* 0x0005e2000c101906 */
[----:B------:R-:W-:-:S07]  /*1140*/  @P1 MOV R22, R17 ;  /* 0x0000001100161202 */ /* 0x000fce0000000f00 */
.L_x_14:
[----:B------:R-:W-:Y:S05]  /*1150*/  BSYNC.RECONVERGENT B0 ;  /* 0x0000000000007941 */ /* 0x000fea0003800200 */
.L_x_13:
[----:B------:R-:W-:Y:S04]  /*1160*/  BSSY.RECONVERGENT B0, `(.L_x_15) ;  /* 0x0000020000007945 */ /* 0x000fe80003800200 */
[----:B------:R-:W-:Y:S05]  /*1170*/  @P0 BRA `(.L_x_16) ;  /* 0x0000000000780947 */ /* 0x000fea0003800000 */
[----:B------:R-:W3:Y:S01]  /*1180*/  LDCU UR4, c[0x0][0x384] ;  /* 0x00007080ff0477ac */ /* 0x000ee20008000800 */
[--C-:B--2---:R-:W-:Y:S02]  /*1190*/  IMAD.IADD R23, R5, 0x1, R22.reuse ;  /* 0x0000000105177824 */ /* 0x104fe400078e0216 */
[----:B---3--:R-:W-:-:S07]  /*11a0*/  IMAD R25, R15, UR4, R22 ;  /* 0x000000040f197c24 */ /* 0x008fce000f8e0216 */
.L_x_17:
[----:B0-----:R-:W-:-:S04]  /*11b0*/  IMAD.WIDE R12, R23, 0x4, R8 ;  /* 0x00000004170c7825 */ /* 0x001fc800078e0208 */
[----:B------:R-:W-:Y:S01]  /*11c0*/  IMAD.WIDE R14, R25, 0x4, R8 ;  /* 0x00000004190e7825 */ /* 0x000fe200078e0208 */
[----:B------:R-:W1:Y:S04]  /*11d0*/  LDG.E R26, desc[UR6][R12.64+-0x8] ;  /* 0xfffff8060c1a7981 */ /* 0x000e68000c1e1900 */
[----:B------:R-:W2:Y:S01]  /*11e0*/  LDG.E R24, desc[UR6][R14.64+-0x8] ;  /* 0xfffff8060e187981 */ /* 0x000ea2000c1e1900 */
[----:B-1----:R-:W-:-:S05]  /*11f0*/  FADD R27, R21, R26 ;  /* 0x0000001a151b7221 */ /* 0x002fca0000000000 */
[----:B--2---:R-:W-:Y:S02]  /*1200*/  FSETP.GT.AND P1, PT, R24, R27, PT ;  /* 0x0000001b1800720b */ /* 0x004fe40003f24000 */
[----:B------:R-:W2:Y:S11]  /*1210*/  LDG.E R24, desc[UR6][R14.64+-0x4] ;  /* 0xfffffc060e187981 */ /* 0x000eb6000c1e1900 */
[----:B------:R0:W-:Y:S04]  /*1220*/  @P1 STG.E desc[UR6][R14.64+-0x8], R27 ;  /* 0xfffff81b0e001986 */ /* 0x0001e8000c101906 */
[----:B------:R-:W3:Y:S02]  /*1230*/  LDG.E R26, desc[UR6][R12.64+-0x4] ;  /* 0xfffffc060c1a7981 */ /* 0x000ee4000c1e1900 */
[----:B---3--:R-:W-:-:S05]  /*1240*/  FADD R29, R21, R26 ;  /* 0x0000001a151d7221 */ /* 0x008fca0000000000 */
[----:B--2---:R-:W-:Y:S02]  /*1250*/  FSETP.GT.AND P1, PT, R24, R29, PT ;  /* 0x0000001d1800720b */ /* 0x004fe40003f24000 */
[----:B------:R-:W2:Y:S11]  /*1260*/  LDG.E R24, desc[UR6][R14.64] ;  /* 0x000000060e187981 */ /* 0x000eb6000c1e1900 */
[----:B------:R3:W-:Y:S04]  /*1270*/  @P1 STG.E desc[UR6][R14.64+-0x4], R29 ;  /* 0xfffffc1d0e001986 */ /* 0x0007e8000c101906 */
[----:B------:R-:W4:Y:S02]  /*1280*/  LDG.E R26, desc[UR6][R12.64] ;  /* 0x000000060c1a7981 */ /* 0x000f24000c1e1900 */
[----:B----4-:R-:W-:-:S05]  /*1290*/  FADD R28, R21, R26 ;  /* 0x0000001a151c7221 */ /* 0x010fca0000000000 */
[----:B--2---:R-:W-:Y:S02]  /*12a0*/  FSETP.GT.AND P1, PT, R24, R28, PT ;  /* 0x0000001c1800720b */ /* 0x004fe40003f24000 */
[----:B------:R-:W2:Y:S11]  /*12b0*/  LDG.E R24, desc[UR6][R14.64+0x4] ;  /* 0x000004060e187981 */ /* 0x000eb6000c1e1900 */
[----:B------:R3:W-:Y:S04]  /*12c0*/  @P1 STG.E desc[UR6][R14.64], R28 ;  /* 0x0000001c0e001986 */ /* 0x0007e8000c101906 */
[----:B------:R-:W0:Y:S01]  /*12d0*/  LDG.E R26, desc[UR6][R12.64+0x4] ;  /* 0x000004060c1a7981 */ /* 0x000e22000c1e1900 */
[----:B------:R-:W-:Y:S01]  /*12e0*/  IADD3 R22, PT, PT, R22, 0x4, RZ ;  /* 0x0000000416167810 */ /* 0x000fe20007ffe0ff */
[----:B------:R-:W-:Y:S01]  /*12f0*/  VIADD R23, R23, 0x4 ;  /* 0x0000000417177836 */ /* 0x000fe20000000000 */
[----:B------:R-:W-:Y:S01]  /*1300*/  IADD3 R25, PT, PT, R25, 0x4, RZ ;  /* 0x0000000419197810 */ /* 0x000fe20007ffe0ff */
[----:B0-----:R-:W-:-:S05]  /*1310*/  FADD R27, R21, R26 ;  /* 0x0000001a151b7221 */ /* 0x001fca0000000000 */
[----:B--2---:R-:W-:-:S13]  /*1320*/  FSETP.GT.AND P1, PT, R24, R27, PT ;  /* 0x0000001b1800720b */ /* 0x004fda0003f24000 */
[----:B------:R3:W-:Y:S01]  /*1330*/  @P1 STG.E desc[UR6][R14.64+0x4], R27 ;  /* 0x0000041b0e001986 */ /* 0x0007e2000c101906 */
[----:B------:R-:W-:-:S13]  /*1340*/  ISETP.GE.AND P1, PT, R22, R18, PT ;  /* 0x000000121600720c */ /* 0x000fda0003f26270 */
[----:B---3--:R-:W-:Y:S05]  /*1350*/  @!P1 BRA `(.L_x_17) ;  /* 0xfffffffc00949947 */ /* 0x008fea000383ffff */
.L_x_16:
[----:B------:R-:W-:Y:S05]  /*1360*/  BSYNC.RECONVERGENT B0 ;  /* 0x0000000000007941 */ /* 0x000fea0003800200 */
.L_x_15:
[----:B------:R-:W-:-:S04]  /*1370*/  IADD3 R19, PT, PT, R19, 0x1, RZ ;  /* 0x0000000113137810 */ /* 0x000fc80007ffe0ff */
[----:B--2---:R-:W-:-:S04]  /*1380*/  IADD3 R13, PT, PT, R2, R19, RZ ;  /* 0x00000013020d7210 */ /* 0x004fc80007ffe0ff */
[----:B------:R-:W-:-:S13]  /*1390*/  ISETP.GE.AND P1, PT, R13, R4, PT ;  /* 0x000000040d00720c */ /* 0x000fda0003f26270 */
[----:B------:R-:W-:Y:S05]  /*13a0*/  @!P1 BRA `(.L_x_18) ;  /* 0xfffffff800cc9947 */ /* 0x000fea000383ffff */
[----:B------:R-:W-:Y:S05]  /*13b0*/  EXIT ;  /* 0x000000000000794d */ /* 0x000fea0003800000 */
.L_x_19:
[----:B------:R-:W-:-:S00]  /*13c0*/  BRA `(.L_x_19) ;  /* 0xfffffffc00fc7947 */ /* 0x000fc0000383ffff */
[----:B------:R-:W-:-:S00]  /*13d0*/  NOP ;  /* 0x0000000000007918 */ /* 0x000fc00000000000 */
        /* <DEDUP_REMOVED lines=10> */
.L_x_22:


//--------------------- .text._Z7kernel2iiPf      --------------------------
	.section	.text._Z7kernel2iiPf,"ax",@progbits
	.align	128
        .global         _Z7kernel2iiPf
        .type           _Z7kernel2iiPf,@function
        .size           _Z7kernel2iiPf,(.L_x_23 - _Z7kernel2iiPf)
        .other          _Z7kernel2iiPf,@"STO_CUDA_ENTRY STV_DEFAULT"
_Z7kernel2iiPf:
.text._Z7kernel2iiPf:
[----:B------:R-:W-:Y:S01]  /*0000*/  LDC R1, c[0x0][0x37c] ;  /* 0x0000df00ff017b82 */ /* 0x000fe20000000800 */
[----:B------:R-:W0:Y:S07]  /*0010*/  S2R R13, SR_TID.X ;  /* 0x00000000000d7919 */ /* 0x000e2e0000002100 */
[----:B------:R-:W0:Y:S01]  /*0020*/  LDC R0, c[0x0][0x360] ;  /* 0x0000d800ff007b82 */ /* 0x000e220000000800 */
[----:B------:R-:W1:Y:S01]  /*0030*/  LDCU.64 UR6, c[0x0][0x358] ;  /* 0x00006b00ff0677ac */ /* 0x000e620008000a00 */
[----:B------:R-:W2:Y:S06]  /*0040*/  S2R R3, SR_TID.Y ;  /* 0x0000000000037919 */ /* 0x000eac0000002200 */
[----:B------:R-:W0:Y:S08]  /*0050*/  S2UR UR4, SR_CTAID.X ;  /* 0x00000000000479c3 */ /* 0x000e300000002500 */
[----:B------:R-:W2:Y:S08]  /*0060*/  S2UR UR5, SR_CTAID.Y ;  /* 0x00000000000579c3 */ /* 0x000eb00000002600 */
[----:B------:R-:W2:Y:S08]  /*0070*/  LDC R6, c[0x0][0x364] ;  /* 0x0000d900ff067b82 */ /* 0x000eb00000000800 */
[----:B------:R-:W3:Y:S01]  /*0080*/  LDC.64 R8, c[0x0][0x380] ;  /* 0x0000e000ff087b82 */ /* 0x000ee20000000a00 */
[----:B0-----:R-:W-:-:S07]  /*0090*/  IMAD R0, R0, UR4, R13 ;  /* 0x0000000400007c24 */ /* 0x001fce000f8e020d */
[----:B------:R-:W0:Y:S01]  /*00a0*/  LDC.64 R4, c[0x0][0x388] ;  /* 0x0000e200ff047b82 */ /* 0x000e220000000a00 */
[----:B--2---:R-:W-:Y:S02]  /*00b0*/  IMAD R6, R6, UR5, R3 ;  /* 0x0000000506067c24 */ /* 0x004fe4000f8e0203 */
[CC--:B---3--:R-:W-:Y:S02]  /*00c0*/  IMAD R3, R0.reuse, R9.reuse, R8 ;  /* 0x0000000900037224 */ /* 0x0c8fe400078e0208 */
[--C-:B------:R-:W-:Y:S02]  /*00d0*/  IMAD R7, R9, R8, R6.reuse ;  /* 0x0000000809077224 */ /* 0x100fe400078e0206 */
[----:B------:R-:W-:Y:S02]  /*00e0*/  IMAD R9, R0, R9, R6 ;  /* 0x0000000900097224 */ /* 0x000fe400078e0206 */
[----:B0-----:R-:W-:-:S04]  /*00f0*/  IMAD.WIDE R2, R3, 0x4, R4 ;  /* 0x0000000403027825 */ /* 0x001fc800078e0204 */
[--C-:B------:R-:W-:Y:S02]  /*0100*/  IMAD.WIDE R6, R7, 0x4, R4.reuse ;  /* 0x0000000407067825 */ /* 0x100fe400078e0204 */
[----:B-1----:R-:W2:Y:S02]  /*0110*/  LDG.E R2, desc[UR6][R2.64] ;  /* 0x0000000602027981 */ /* 0x002ea4000c1e1900 */
[----:B------:R-:W-:Y:S02]  /*0120*/  IMAD.WIDE R4, R9, 0x4, R4 ;  /* 0x0000000409047825 */ /* 0x000fe400078e0204 */
[----:B------:R-:W3:Y:S04]  /*0130*/  LDG.E R7, desc[UR6][R6.64] ;  /* 0x0000000606077981 */ /* 0x000ee8000c1e1900 */
[----:B------:R-:W4:Y:S01]  /*0140*/  LDG.E R0, desc[UR6][R4.64] ;  /* 0x0000000604007981 */ /* 0x000f22000c1e1900 */
[----:B------:R-:W0:Y:S01]  /*0150*/  S2UR UR5, SR_CgaCtaId ;  /* 0x00000000000579c3 */ /* 0x000e220000008800 */
[----:B------:R-:W-:-:S02]  /*0160*/  UMOV UR4, 0x400 ;  /* 0x0000040000047882 */ /* 0x000fc40000000000 */
[----:B0-----:R-:W-:-:S06]  /*0170*/  ULEA UR4, UR5, UR4, 0x18 ;  /* 0x0000000405047291 */ /* 0x001fcc000f8ec0ff */
[----:B------:R-:W-:-:S05]  /*0180*/  LEA R9, R13, UR4, 0x2 ;  /* 0x000000040d097c11 */ /* 0x000fca000f8e10ff */
[----:B--2---:R0:W-:Y:S01]  /*0190*/  STS [R9], R2 ;  /* 0x0000000209007388 */ /* 0x0041e20000000800 */
[----:B---3--:R-:W-:-:S05]  /*01a0*/  FADD R11, R2, R7 ;  /* 0x00000007020b7221 */ /* 0x008fca0000000000 */
[----:B----4-:R-:W-:-:S13]  /*01b0*/  FSETP.GT.AND P0, PT, R0, R11, PT ;  /* 0x0000000b0000720b */ /* 0x010fda0003f04000 */
[----:B0-----:R-:W-:Y:S05]  /*01c0*/  @!P0 EXIT ;  /* 0x000000000000894d */ /* 0x001fea0003800000 */
[----:B------:R-:W-:Y:S01]  /*01d0*/  STG.E desc[UR6][R4.64], R11 ;  /* 0x0000000b04007986 */ /* 0x000fe2000c101906 */
[----:B------:R-:W-:Y:S05]  /*01e0*/  EXIT ;  /* 0x000000000000794d */ /* 0x000fea0003800000 */
.L_x_20:
        /* <DEDUP_REMOVED lines=9> */
.L_x_23:


//--------------------- .text._Z7kernel1iiPf      --------------------------
	.section	.text._Z7kernel1iiPf,"ax",@progbits
	.align	128
        .global         _Z7kernel1iiPf
        .type           _Z7kernel1iiPf,@function
        .size           _Z7kernel1iiPf,(.L_x_24 - _Z7kernel1iiPf)
        .other          _Z7kernel1iiPf,@"STO_CUDA_ENTRY STV_DEFAULT"
_Z7kernel1iiPf:
.text._Z7kernel1iiPf:
        /* <DEDUP_REMOVED lines=19> */
[----:B------:R-:W2:Y:S04]  /*0130*/  LDG.E R7, desc[UR4][R6.64] ;  /* 0x0000000406077981 */ /* 0x000ea8000c1e1900 */
[----:B------:R-:W3:Y:S01]  /*0140*/  LDG.E R0, desc[UR4][R2.64] ;  /* 0x0000000402007981 */ /* 0x000ee2000c1e1900 */
[----:B--2---:R-:W-:-:S05]  /*0150*/  FADD R9, R4, R7 ;  /* 0x0000000704097221 */ /* 0x004fca0000000000 */
[----:B---3--:R-:W-:-:S13]  /*0160*/  FSETP.GT.AND P0, PT, R0, R9, PT ;  /* 0x000000090000720b */ /* 0x008fda0003f04000 */
[----:B------:R-:W-:Y:S05]  /*0170*/  @!P0 EXIT ;  /* 0x000000000000894d */ /* 0x000fea0003800000 */
[----:B------:R-:W-:Y:S01]  /*0180*/  STG.E desc[UR4][R2.64], R9 ;  /* 0x0000000902007986 */ /* 0x000fe2000c101904 */
[----:B------:R-:W-:Y:S05]  /*0190*/  EXIT ;  /* 0x000000000000794d */ /* 0x000fea0003800000 */
.L_x_21:
        /* <DEDUP_REMOVED lines=14> */
.L_x_24:


//--------------------- .nv.shared._Z7kernel3iiPfi --------------------------
	.section	.nv.shared._Z7kernel3iiPfi,"aw",@nobits
	.sectionflags	@""
	.align	4
.nv.shared._Z7kernel3iiPfi:
	.zero		1040


//--------------------- .nv.shared.reserved.0     --------------------------
	.section	.nv.shared.reserved.0,"aw",@nobits
	.weak		__nv_reservedSMEM_offset_0_alias
	.size		__nv_reservedSMEM_offset_0_alias, 0, 64
	.other		__nv_reservedSMEM_offset_0_alias,@"STO_CUDA_RESERVED_SHARED STV_DEFAULT"
__nv_reservedSMEM_offset_0_alias:
	.zero		0
	.zero		64


//--------------------- .nv.shared._Z7kernel2iiPf --------------------------
	.section	.nv.shared._Z7kernel2iiPf,"aw",@nobits
	.sectionflags	@""
	.align	4
.nv.shared._Z7kernel2iiPf:
	.zero		1028


//--------------------- .nv.constant0._Z7kernel3iiPfi --------------------------
	.section	.nv.constant0._Z7kernel3iiPfi,"a",@progbits
	.sectionflags	@""
	.align	4
.nv.constant0._Z7kernel3iiPfi:
	.zero		916


//--------------------- .nv.constant0._Z7kernel2iiPf --------------------------
	.section	.nv.constant0._Z7kernel2iiPf,"a",@progbits
	.sectionflags	@""
	.align	4
.nv.constant0._Z7kernel2iiPf:
	.zero		912


//--------------------- .nv.constant0._Z7kernel1iiPf --------------------------
	.section	.nv.constant0._Z7kernel1iiPf,"a",@progbits
	.sectionflags	@""
	.align	4
.nv.constant0._Z7kernel1iiPf:
	.zero		912


//--------------------- SYMBOLS --------------------------

	.type		.nv.reservedSmem.offset0,@object
	.size		.nv.reservedSmem.offset0,0x4
	.type		.nv.reservedSmem.cap,@object
	.size		.nv.reservedSmem.cap,0x4
